	.headerflags	@"EF_CUDA_TEXMODE_UNIFIED EF_CUDA_64BIT_ADDRESS EF_CUDA_SM89 EF_CUDA_VIRTUAL_SM(EF_CUDA_SM89)"
	.elftype	@"ET_EXEC"


//--------------------- .nv.info                  --------------------------
	.section	.nv.info,"",@"SHT_CUDA_INFO"
	.align	4


	//----- nvinfo : EIATTR_REGCOUNT
	.align		4
        /*0000*/ 	.byte	0x04, 0x2f
        /*0002*/ 	.short	(.L_1 - .L_0)
	.align		4
.L_0:
        /*0004*/ 	.word	index@(triton__0d1d2d3d4d5d6de7de)
        /*0008*/ 	.word	0x00000040


	//----- nvinfo : EIATTR_MAX_STACK_SIZE
	.align		4
.L_1:
        /*000c*/ 	.byte	0x04, 0x23
        /*000e*/ 	.short	(.L_3 - .L_2)
	.align		4
.L_2:
        /*0010*/ 	.word	index@(triton__0d1d2d3d4d5d6de7de)
        /*0014*/ 	.word	0x00000000


	//----- nvinfo : EIATTR_MIN_STACK_SIZE
	.align		4
.L_3:
        /*0018*/ 	.byte	0x04, 0x12
        /*001a*/ 	.short	(.L_5 - .L_4)
	.align		4
.L_4:
        /*001c*/ 	.word	index@(triton__0d1d2d3d4d5d6de7de)
        /*0020*/ 	.word	0x00000000


	//----- nvinfo : EIATTR_FRAME_SIZE
	.align		4
.L_5:
        /*0024*/ 	.byte	0x04, 0x11
        /*0026*/ 	.short	(.L_7 - .L_6)
	.align		4
.L_6:
        /*0028*/ 	.word	index@(triton__0d1d2d3d4d5d6de7de)
        /*002c*/ 	.word	0x00000000
.L_7:


//--------------------- .nv.info.triton__0d1d2d3d4d5d6de7de --------------------------
	.section	.nv.info.triton__0d1d2d3d4d5d6de7de,"",@"SHT_CUDA_INFO"
	.align	4


	//----- nvinfo : EIATTR_CUDA_API_VERSION
	.align		4
        /*0000*/ 	.byte	0x04, 0x37
        /*0002*/ 	.short	(.L_9 - .L_8)
.L_8:
        /*0004*/ 	.word	0x0000007b


	//----- nvinfo : EIATTR_PARAM_CBANK
	.align		4
.L_9:
        /*0008*/ 	.byte	0x04, 0x0a
        /*000a*/ 	.short	(.L_11 - .L_10)
	.align		4
.L_10:
        /*000c*/ 	.word	index@(.nv.constant0.triton__0d1d2d3d4d5d6de7de)
        /*0010*/ 	.short	0x0160
        /*0012*/ 	.short	0x0038


	//----- nvinfo : EIATTR_CBANK_PARAM_SIZE
	.align		4
.L_11:
        /*0014*/ 	.byte	0x03, 0x19
        /*0016*/ 	.short	0x0038


	//----- nvinfo : EIATTR_KPARAM_INFO
	.align		4
        /*0018*/ 	.byte	0x04, 0x17
        /*001a*/ 	.short	(.L_13 - .L_12)
.L_12:
        /*001c*/ 	.word	0x00000000
        /*0020*/ 	.short	0x0007
        /*0022*/ 	.short	0x0034
        /*0024*/ 	.byte	0x00, 0xf0, 0x11, 0x00


	//----- nvinfo : EIATTR_KPARAM_INFO
	.align		4
.L_13:
        /*0028*/ 	.byte	0x04, 0x17
        /*002a*/ 	.short	(.L_15 - .L_14)
.L_14:
        /*002c*/ 	.word	0x00000000
        /*0030*/ 	.short	0x0006
        /*0032*/ 	.short	0x0030
        /*0034*/ 	.byte	0x00, 0xf0, 0x11, 0x00


	//----- nvinfo : EIATTR_KPARAM_INFO
	.align		4
.L_15:
        /*0038*/ 	.byte	0x04, 0x17
        /*003a*/ 	.short	(.L_17 - .L_16)
.L_16:
        /*003c*/ 	.word	0x00000000
        /*0040*/ 	.short	0x0005
        /*0042*/ 	.short	0x0028
        /*0044*/ 	.byte	0x00, 0xf0, 0x21, 0x00


	//----- nvinfo : EIATTR_KPARAM_INFO
	.align		4
.L_17:
        /*0048*/ 	.byte	0x04, 0x17
        /*004a*/ 	.short	(.L_19 - .L_18)
.L_18:
        /*004c*/ 	.word	0x00000000
        /*0050*/ 	.short	0x0004
        /*0052*/ 	.short	0x0020
        /*0054*/ 	.byte	0x00, 0xf0, 0x21, 0x00


	//----- nvinfo : EIATTR_KPARAM_INFO
	.align		4
.L_19:
        /*0058*/ 	.byte	0x04, 0x17
        /*005a*/ 	.short	(.L_21 - .L_20)
.L_20:
        /*005c*/ 	.word	0x00000000
        /*0060*/ 	.short	0x0003
        /*0062*/ 	.short	0x0018
        /*0064*/ 	.byte	0x00, 0xf0, 0x21, 0x00


	//----- nvinfo : EIATTR_KPARAM_INFO
	.align		4
.L_21:
        /*0068*/ 	.byte	0x04, 0x17
        /*006a*/ 	.short	(.L_23 - .L_22)
.L_22:
        /*006c*/ 	.word	0x00000000
        /*0070*/ 	.short	0x0002
        /*0072*/ 	.short	0x0010
        /*0074*/ 	.byte	0x00, 0xf0, 0x21, 0x00


	//----- nvinfo : EIATTR_KPARAM_INFO
	.align		4
.L_23:
        /*0078*/ 	.byte	0x04, 0x17
        /*007a*/ 	.short	(.L_25 - .L_24)
.L_24:
        /*007c*/ 	.word	0x00000000
        /*0080*/ 	.short	0x0001
        /*0082*/ 	.short	0x0008
        /*0084*/ 	.byte	0x00, 0xf0, 0x21, 0x00


	//----- nvinfo : EIATTR_KPARAM_INFO
	.align		4
.L_25:
        /*0088*/ 	.byte	0x04, 0x17
        /*008a*/ 	.short	(.L_27 - .L_26)
.L_26:
        /*008c*/ 	.word	0x00000000
        /*0090*/ 	.short	0x0000
        /*0092*/ 	.short	0x0000
        /*0094*/ 	.byte	0x00, 0xf0, 0x21, 0x00


	//----- nvinfo : EIATTR_MAXREG_COUNT
	.align		4
.L_27:
        /*0098*/ 	.byte	0x03, 0x1b
        /*009a*/ 	.short	0x00ff


	//----- nvinfo : EIATTR_EXIT_INSTR_OFFSETS
	.align		4
        /*009c*/ 	.byte	0x04, 0x1c
        /*009e*/ 	.short	(.L_29 - .L_28)


	//   ....[0]....
.L_28:
        /*00a0*/ 	.word	0x00003550


	//   ....[1]....
        /*00a4*/ 	.word	0x00003580


	//----- nvinfo : EIATTR_MAX_THREADS
	.align		4
.L_29:
        /*00a8*/ 	.byte	0x04, 0x05
        /*00aa*/ 	.short	(.L_31 - .L_30)
.L_30:
        /*00ac*/ 	.word	0x00000080
        /*00b0*/ 	.word	0x00000001
        /*00b4*/ 	.word	0x00000001
.L_31:


//--------------------- .nv.rel.action            --------------------------
	.section	.nv.rel.action,"",@"SHT_CUDA_RELOCINFO"
	.align	8
	.sectionentsize	8
        /*0000*/ 	.byte	0x73, 0x00, 0x00, 0x00, 0x00, 0x00, 0x00, 0x00, 0x00, 0x00, 0x00, 0x11, 0x25, 0x00, 0x05, 0x36


//--------------------- .nv.constant0.triton__0d1d2d3d4d5d6de7de --------------------------
	.section	.nv.constant0.triton__0d1d2d3d4d5d6de7de,"a",@progbits
	.align	4
.nv.constant0.triton__0d1d2d3d4d5d6de7de:
	.zero		408


//--------------------- .text.triton__0d1d2d3d4d5d6de7de --------------------------
	.section	.text.triton__0d1d2d3d4d5d6de7de,"ax",@progbits
	.sectionflags	@"SHF_BARRIERS=1"
	.sectioninfo	@"SHI_REGISTERS=64"
	.align	128
        .global         triton__0d1d2d3d4d5d6de7de
        .type           triton__0d1d2d3d4d5d6de7de,@function
        .size           triton__0d1d2d3d4d5d6de7de,(.L_x_1 - triton__0d1d2d3d4d5d6de7de)
        .other          triton__0d1d2d3d4d5d6de7de,@"STO_CUDA_ENTRY STV_DEFAULT"
triton__0d1d2d3d4d5d6de7de:
.text.triton__0d1d2d3d4d5d6de7de:
[----:B------:R-:W-:-:S02]  /*0000*/  IMAD.MOV.U32 R1, RZ, RZ, c[0x0][0x28] ;  /* 0x00000a00ff017624 */ /* 0x000fc400078e00ff */
[----:B------:R-:W0:Y:S01]  /*0010*/  S2R R0, SR_CTAID.Y ;  /* 0x0000000000007919 */ /* 0x000e220000002600 */
[----:B------:R-:W1:Y:S01]  /*0020*/  S2UR UR5, SR_CTAID.X ;  /* 0x00000000000579c3 */ /* 0x000e620000002500 */
[----:B------:R-:W-:Y:S01]  /*0030*/  PRMT R14, RZ, 0x7610, R14 ;  /* 0x00007610ff0e7816 */ /* 0x000fe2000000000e */
[----:B------:R-:W-:Y:S01]  /*0040*/  ULDC.64 UR6, c[0x0][0x118] ;  /* 0x0000460000067ab9 */ /* 0x000fe20000000a00 */
[----:B------:R-:W2:Y:S01]  /*0050*/  S2R R41, SR_TID.X ;  /* 0x0000000000297919 */ /* 0x000ea20000002100 */
[----:B------:R-:W-:Y:S02]  /*0060*/  IMAD.MOV.U32 R21, RZ, RZ, 0x4 ;  /* 0x00000004ff157424 */ /* 0x000fe400078e00ff */
[----:B0-----:R-:W-:Y:S01]  /*0070*/  IMAD.SHL.U32 R54, R0, 0x400, RZ ;  /* 0x0000040000367824 */ /* 0x001fe200078e00ff */
[----:B------:R-:W-:Y:S01]  /*0080*/  SHF.R.S32.HI R23, RZ, 0x15, R0 ;  /* 0x00000015ff177819 */ /* 0x000fe20000011400 */
[----:B-1----:R-:W-:Y:S01]  /*0090*/  IMAD.U32 R6, RZ, RZ, UR5 ;  /* 0x00000005ff067e24 */ /* 0x002fe2000f8e00ff */
[----:B------:R-:W-:Y:S01]  /*00a0*/  UIADD3 UR4, UR5, -0x80, URZ ;  /* 0xffffff8005047890 */ /* 0x000fe2000fffe03f */
[----:B--2---:R-:W-:-:S02]  /*00b0*/  LOP3.LUT R41, R41, 0x7f, RZ, 0xc0, !PT ;  /* 0x0000007f29297812 */ /* 0x004fc400078ec0ff */
[----:B------:R-:W-:Y:S02]  /*00c0*/  SGXT R23, R23, 0x1 ;  /* 0x000000011717781a */ /* 0x000fe40000000200 */
[----:B------:R-:W-:-:S04]  /*00d0*/  LOP3.LUT R2, R54, R41, RZ, 0xfc, !PT ;  /* 0x0000002936027212 */ /* 0x000fc800078efcff */
[-C--:B------:R-:W-:Y:S02]  /*00e0*/  LEA.HI R0, R23, R2.reuse, RZ, 0xb ;  /* 0x0000000217007211 */ /* 0x080fe400078f58ff */
[----:B------:R-:W-:Y:S02]  /*00f0*/  SHF.R.S32.HI R5, RZ, 0x1f, R2 ;  /* 0x0000001fff057819 */ /* 0x000fe40000011402 */
[----:B------:R-:W-:Y:S02]  /*0100*/  SHF.R.S32.HI R38, RZ, 0xb, R0 ;  /* 0x0000000bff267819 */ /* 0x000fe40000011400 */
[----:B------:R-:W-:Y:S02]  /*0110*/  LEA.HI R5, R5, R2, RZ, 0xd ;  /* 0x0000000205057211 */ /* 0x000fe400078f68ff */
[----:B------:R-:W-:Y:S02]  /*0120*/  LEA.HI R3, R38, R38, RZ, 0x2 ;  /* 0x0000002626037211 */ /* 0x000fe400078f10ff */
[----:B------:R-:W-:-:S02]  /*0130*/  LOP3.LUT R7, R0, 0xfff800, RZ, 0xc0, !PT ;  /* 0x00fff80000077812 */ /* 0x000fc400078ec0ff */
[----:B------:R-:W-:-:S03]  /*0140*/  LOP3.LUT R3, R3, 0xfffffffc, RZ, 0xc0, !PT ;  /* 0xfffffffc03037812 */ /* 0x000fc600078ec0ff */
[----:B------:R-:W-:Y:S02]  /*0150*/  IMAD.IADD R7, R2, 0x1, -R7 ;  /* 0x0000000102077824 */ /* 0x000fe400078e0a07 */
[----:B------:R-:W-:Y:S01]  /*0160*/  IMAD.IADD R38, R38, 0x1, -R3 ;  /* 0x0000000126267824 */ /* 0x000fe200078e0a03 */
[C---:B------:R-:W-:Y:S01]  /*0170*/  LOP3.LUT R3, R5.reuse, 0xffe000, RZ, 0xc0, !PT ;  /* 0x00ffe00005037812 */ /* 0x040fe200078ec0ff */
[----:B------:R-:W-:Y:S01]  /*0180*/  IMAD.SHL.U32 R5, R5, 0x80, RZ ;  /* 0x0000008005057824 */ /* 0x000fe200078e00ff */
[----:B------:R-:W-:Y:S02]  /*0190*/  LEA R39, R7, UR5, 0x8 ;  /* 0x0000000507277c11 */ /* 0x000fe4000f8e40ff */
[----:B------:R-:W-:Y:S01]  /*01a0*/  ISETP.GE.AND P5, PT, R38, 0x2, PT ;  /* 0x000000022600780c */ /* 0x000fe20003fa6270 */
[----:B------:R-:W-:Y:S01]  /*01b0*/  IMAD.IADD R3, R2, 0x1, -R3 ;  /* 0x0000000102037824 */ /* 0x000fe200078e0a03 */
[----:B------:R-:W-:Y:S01]  /*01c0*/  LOP3.LUT R4, R5, 0xfff00000, RZ, 0xc0, !PT ;  /* 0xfff0000005047812 */ /* 0x000fe200078ec0ff */
[----:B------:R-:W-:Y:S01]  /*01d0*/  IMAD.U32 R5, RZ, RZ, UR5 ;  /* 0x00000005ff057e24 */ /* 0x000fe2000f8e00ff */
[----:B------:R-:W-:-:S02]  /*01e0*/  ISETP.GT.AND P6, PT, R6, 0x7f, !P5 ;  /* 0x0000007f0600780c */ /* 0x000fc40006fc4270 */
[----:B------:R-:W-:Y:S01]  /*01f0*/  IADD3 R12, R39, -0x80, RZ ;  /* 0xffffff80270c7810 */ /* 0x000fe20007ffe0ff */
[----:B------:R-:W-:Y:S01]  /*0200*/  IMAD R3, R3, 0x100, R4 ;  /* 0x0000010003037824 */ /* 0x000fe200078e0204 */
[----:B------:R-:W-:Y:S01]  /*0210*/  ISETP.LT.AND P4, PT, R5, 0x100, P6 ;  /* 0x000001000500780c */ /* 0x000fe20003781270 */
[----:B------:R-:W-:-:S03]  /*0220*/  IMAD.MOV.U32 R5, RZ, RZ, 0x2 ;  /* 0x00000002ff057424 */ /* 0x000fc600078e00ff */
[----:B------:R-:W-:-:S05]  /*0230*/  IADD3 R6, R3, UR4, RZ ;  /* 0x0000000403067c10 */ /* 0x000fca000fffe0ff */
[----:B------:R-:W-:-:S05]  /*0240*/  IMAD.WIDE R6, R6, R5, c[0x0][0x160] ;  /* 0x0000580006067625 */ /* 0x000fca00078e0205 */
[----:B------:R0:W2:Y:S01]  /*0250*/  @P4 LDG.E.EL.U16 R14, [R6.64] ;  /* 0x00000006060e4981 */ /* 0x0000a2000c2e1500 */
[----:B------:R-:W-:Y:S02]  /*0260*/  IMAD.MOV.U32 R15, RZ, RZ, RZ ;  /* 0x000000ffff0f7224 */ /* 0x000fe400078e00ff */
[----:B------:R-:W-:-:S04]  /*0270*/  IMAD.WIDE R12, R12, R21, c[0x0][0x170] ;  /* 0x00005c000c0c7625 */ /* 0x000fc800078e0215 */
[----:B------:R-:W-:Y:S01]  /*0280*/  IMAD.U32 R0, RZ, RZ, UR5 ;  /* 0x00000005ff007e24 */ /* 0x000fe2000f8e00ff */
[----:B------:R1:W3:Y:S01]  /*0290*/  @P4 LDG.E.EL R15, [R12.64] ;  /* 0x000000060c0f4981 */ /* 0x0002e2000c2e1900 */
[----:B------:R-:W-:Y:S01]  /*02a0*/  IADD3 R8, R3, UR5, RZ ;  /* 0x0000000503087c10 */ /* 0x000fe2000fffe0ff */
[----:B------:R-:W-:Y:S01]  /*02b0*/  IMAD.MOV.U32 R58, RZ, RZ, RZ ;  /* 0x000000ffff3a7224 */ /* 0x000fe200078e00ff */
[----:B------:R-:W-:Y:S01]  /*02c0*/  PRMT R26, RZ, 0x7610, R26 ;  /* 0x00007610ff1a7816 */ /* 0x000fe2000000001a */
[----:B------:R-:W-:Y:S01]  /*02d0*/  IMAD.WIDE R10, R39, R21, c[0x0][0x168] ;  /* 0x00005a00270a7625 */ /* 0x000fe200078e0215 */
[----:B------:R-:W-:-:S03]  /*02e0*/  ISETP.LT.AND P1, PT, R0, 0x100, !P5 ;  /* 0x000001000000780c */ /* 0x000fc60006f21270 */
[----:B------:R-:W-:-:S10]  /*02f0*/  IMAD.WIDE R8, R8, R5, c[0x0][0x160] ;  /* 0x0000580008087625 */ /* 0x000fd400078e0205 */
[----:B------:R4:W5:Y:S04]  /*0300*/  @P1 LDG.E.EL.U16 R26, [R8.64] ;  /* 0x00000006081a1981 */ /* 0x000968000c2e1500 */
[----:B------:R1:W5:Y:S01]  /*0310*/  @P1 LDG.E.EL R58, [R10.64] ;  /* 0x000000060a3a1981 */ /* 0x000362000c2e1900 */
[----:B0-----:R-:W-:Y:S01]  /*0320*/  LOP3.LUT R7, R54, 0x80, R41, 0xfe, !PT ;  /* 0x0000008036077812 */ /* 0x001fe200078efe29 */
[----:B------:R-:W-:Y:S01]  /*0330*/  IMAD.MOV.U32 R18, RZ, RZ, RZ ;  /* 0x000000ffff127224 */ /* 0x000fe200078e00ff */
[----:B------:R-:W-:Y:S02]  /*0340*/  PRMT R17, RZ, 0x7610, R17 ;  /* 0x00007610ff117816 */ /* 0x000fe40000000011 */
[----:B------:R-:W-:Y:S02]  /*0350*/  LEA.HI R0, R23, R7, RZ, 0xb ;  /* 0x0000000717007211 */ /* 0x000fe400078f58ff */
[----:B------:R-:W-:-:S02]  /*0360*/  SHF.R.S32.HI R6, RZ, 0x1f, R7 ;  /* 0x0000001fff067819 */ /* 0x000fc40000011407 */
[----:B------:R-:W-:Y:S02]  /*0370*/  SHF.R.S32.HI R35, RZ, 0xb, R0 ;  /* 0x0000000bff237819 */ /* 0x000fe40000011400 */
[----:B------:R-:W-:Y:S02]  /*0380*/  LEA.HI R6, R6, R7, RZ, 0xd ;  /* 0x0000000706067211 */ /* 0x000fe400078f68ff */
[----:B------:R-:W-:Y:S02]  /*0390*/  LEA.HI R3, R35, R35, RZ, 0x2 ;  /* 0x0000002323037211 */ /* 0x000fe400078f10ff */
[----:B------:R-:W-:Y:S02]  /*03a0*/  LOP3.LUT R0, R0, 0xfff800, RZ, 0xc0, !PT ;  /* 0x00fff80000007812 */ /* 0x000fe400078ec0ff */
[----:B------:R-:W-:Y:S01]  /*03b0*/  LOP3.LUT R4, R3, 0xfffffffc, RZ, 0xc0, !PT ;  /* 0xfffffffc03047812 */ /* 0x000fe200078ec0ff */
[----:B------:R-:W-:Y:S02]  /*03c0*/  IMAD.U32 R3, RZ, RZ, UR5 ;  /* 0x00000005ff037e24 */ /* 0x000fe4000f8e00ff */
[----:B------:R-:W-:-:S02]  /*03d0*/  IMAD.IADD R0, R7, 0x1, -R0 ;  /* 0x0000000107007824 */ /* 0x000fc400078e0a00 */
[----:B------:R-:W-:Y:S01]  /*03e0*/  IMAD.IADD R35, R35, 0x1, -R4 ;  /* 0x0000000123237824 */ /* 0x000fe200078e0a04 */
[C---:B------:R-:W-:Y:S01]  /*03f0*/  LOP3.LUT R4, R6.reuse, 0xffe000, RZ, 0xc0, !PT ;  /* 0x00ffe00006047812 */ /* 0x040fe200078ec0ff */
[----:B------:R-:W-:Y:S01]  /*0400*/  IMAD.SHL.U32 R6, R6, 0x80, RZ ;  /* 0x0000008006067824 */ /* 0x000fe200078e00ff */
[----:B------:R-:W-:Y:S02]  /*0410*/  LEA R36, R0, UR5, 0x8 ;  /* 0x0000000500247c11 */ /* 0x000fe4000f8e40ff */
[----:B------:R-:W-:Y:S01]  /*0420*/  ISETP.GE.AND P3, PT, R35, 0x2, PT ;  /* 0x000000022300780c */ /* 0x000fe20003f66270 */
[----:B------:R-:W-:Y:S01]  /*0430*/  IMAD.IADD R4, R7, 0x1, -R4 ;  /* 0x0000000107047824 */ /* 0x000fe200078e0a04 */
[----:B-1----:R-:W-:Y:S02]  /*0440*/  IADD3 R10, R36, -0x80, RZ ;  /* 0xffffff80240a7810 */ /* 0x002fe40007ffe0ff */
[----:B------:R-:W-:Y:S02]  /*0450*/  ISETP.GT.AND P2, PT, R3, 0x7f, !P3 ;  /* 0x0000007f0300780c */ /* 0x000fe40005f44270 */
[----:B------:R-:W-:Y:S01]  /*0460*/  LOP3.LUT R3, R6, 0xfff00000, RZ, 0xc0, !PT ;  /* 0xfff0000006037812 */ /* 0x000fe200078ec0ff */
[----:B------:R-:W-:-:S02]  /*0470*/  IMAD.U32 R6, RZ, RZ, UR5 ;  /* 0x00000005ff067e24 */ /* 0x000fc4000f8e00ff */
[----:B------:R-:W-:-:S03]  /*0480*/  IMAD.WIDE R10, R10, R21, c[0x0][0x170] ;  /* 0x00005c000a0a7625 */ /* 0x000fc600078e0215 */
[----:B------:R-:W-:Y:S01]  /*0490*/  ISETP.LT.AND P0, PT, R6, 0x100, P2 ;  /* 0x000001000600780c */ /* 0x000fe20001701270 */
[----:B------:R-:W-:-:S05]  /*04a0*/  IMAD R4, R4, 0x100, R3 ;  /* 0x0000010004047824 */ /* 0x000fca00078e0203 */
[----:B----4-:R-:W-:-:S05]  /*04b0*/  IADD3 R8, R4, UR4, RZ ;  /* 0x0000000404087c10 */ /* 0x010fca000fffe0ff */
[----:B------:R-:W-:Y:S02]  /*04c0*/  IMAD.WIDE R8, R8, R5, c[0x0][0x160] ;  /* 0x0000580008087625 */ /* 0x000fe400078e0205 */
[----:B------:R0:W4:Y:S04]  /*04d0*/  @P0 LDG.E.EL R18, [R10.64] ;  /* 0x000000060a120981 */ /* 0x000128000c2e1900 */
[----:B------:R1:W4:Y:S01]  /*04e0*/  @P0 LDG.E.EL.U16 R17, [R8.64] ;  /* 0x0000000608110981 */ /* 0x000322000c2e1500 */
[----:B------:R-:W-:-:S04]  /*04f0*/  LOP3.LUT R0, R54, 0x100, R41, 0xfe, !PT ;  /* 0x0000010036007812 */ /* 0x000fc800078efe29 */
[-C--:B------:R-:W-:Y:S02]  /*0500*/  LEA.HI R6, R23, R0.reuse, RZ, 0xb ;  /* 0x0000000017067211 */ /* 0x080fe400078f58ff */
[----:B------:R-:W-:Y:S02]  /*0510*/  SHF.R.S32.HI R3, RZ, 0x1f, R0 ;  /* 0x0000001fff037819 */ /* 0x000fe40000011400 */
[----:B------:R-:W-:Y:S02]  /*0520*/  SHF.R.S32.HI R32, RZ, 0xb, R6 ;  /* 0x0000000bff207819 */ /* 0x000fe40000011406 */
[----:B------:R-:W-:Y:S02]  /*0530*/  LEA.HI R12, R3, R0, RZ, 0xd ;  /* 0x00000000030c7211 */ /* 0x000fe400078f68ff */
[----:B------:R-:W-:-:S04]  /*0540*/  LEA.HI R3, R32, R32, RZ, 0x2 ;  /* 0x0000002020037211 */ /* 0x000fc800078f10ff */
[----:B-1----:R-:W-:Y:S02]  /*0550*/  LOP3.LUT R9, R3, 0xfffffffc, RZ, 0xc0, !PT ;  /* 0xfffffffc03097812 */ /* 0x002fe400078ec0ff */
[C---:B------:R-:W-:Y:S01]  /*0560*/  LOP3.LUT R13, R12.reuse, 0xffe000, RZ, 0xc0, !PT ;  /* 0x00ffe0000c0d7812 */ /* 0x040fe200078ec0ff */
[----:B------:R-:W-:Y:S02]  /*0570*/  IMAD.SHL.U32 R12, R12, 0x80, RZ ;  /* 0x000000800c0c7824 */ /* 0x000fe400078e00ff */
[----:B------:R-:W-:Y:S02]  /*0580*/  IMAD.IADD R32, R32, 0x1, -R9 ;  /* 0x0000000120207824 */ /* 0x000fe400078e0a09 */
[----:B------:R-:W-:Y:S01]  /*0590*/  IMAD.IADD R13, R0, 0x1, -R13 ;  /* 0x00000001000d7824 */ /* 0x000fe200078e0a0d */
[----:B------:R-:W-:-:S05]  /*05a0*/  LOP3.LUT R12, R12, 0xfff00000, RZ, 0xc0, !PT ;  /* 0xfff000000c0c7812 */ /* 0x000fca00078ec0ff */
[----:B------:R-:W-:-:S05]  /*05b0*/  IMAD R16, R13, 0x100, R12 ;  /* 0x000001000d107824 */ /* 0x000fca00078e020c */
[----:B------:R-:W-:-:S05]  /*05c0*/  IADD3 R12, R16, UR4, RZ ;  /* 0x00000004100c7c10 */ /* 0x000fca000fffe0ff */
[----:B------:R-:W-:Y:S01]  /*05d0*/  IMAD.WIDE R12, R12, R5, c[0x0][0x160] ;  /* 0x000058000c0c7625 */ /* 0x000fe200078e0205 */
[----:B--2---:R-:W-:-:S05]  /*05e0*/  SEL R14, R14, RZ, P4 ;  /* 0x000000ff0e0e7207 */ /* 0x004fca0002000000 */
[----:B------:R-:W-:Y:S01]  /*05f0*/  IMAD.U32 R14, R14, 0x10000, RZ ;  /* 0x000100000e0e7824 */ /* 0x000fe200078e00ff */
[----:B---3--:R-:W-:-:S04]  /*0600*/  SEL R8, R15, RZ, P4 ;  /* 0x000000ff0f087207 */ /* 0x008fc80002000000 */
[----:B------:R-:W-:-:S05]  /*0610*/  LOP3.LUT R3, R14, 0x80000000, RZ, 0x3c, !PT ;  /* 0x800000000e037812 */ /* 0x000fca00078e3cff */
[----:B------:R-:W-:Y:S01]  /*0620*/  FFMA R57, R3, R8, RZ ;  /* 0x0000000803397223 */ /* 0x000fe200000000ff */
[----:B------:R-:W-:Y:S01]  /*0630*/  LOP3.LUT R3, R6, 0xfff800, RZ, 0xc0, !PT ;  /* 0x00fff80006037812 */ /* 0x000fe200078ec0ff */
[----:B------:R-:W-:Y:S01]  /*0640*/  IMAD.U32 R8, RZ, RZ, UR5 ;  /* 0x00000005ff087e24 */ /* 0x000fe2000f8e00ff */
[----:B------:R-:W-:Y:S01]  /*0650*/  ISETP.GE.AND P4, PT, R32, 0x2, PT ;  /* 0x000000022000780c */ /* 0x000fe20003f86270 */
[----:B------:R-:W-:Y:S01]  /*0660*/  IMAD.U32 R6, RZ, RZ, UR5 ;  /* 0x00000005ff067e24 */ /* 0x000fe2000f8e00ff */
[----:B------:R-:W-:Y:S01]  /*0670*/  FSEL R57, R57, RZ, P6 ;  /* 0x000000ff39397208 */ /* 0x000fe20003000000 */
[----:B------:R-:W-:Y:S01]  /*0680*/  IMAD.IADD R3, R0, 0x1, -R3 ;  /* 0x0000000100037824 */ /* 0x000fe200078e0a03 */
[----:B------:R-:W-:Y:S02]  /*0690*/  ISETP.GT.AND P6, PT, R8, 0x7f, !P4 ;  /* 0x0000007f0800780c */ /* 0x000fe400067c4270 */
[----:B-----5:R-:W-:Y:S02]  /*06a0*/  SEL R26, R26, RZ, P1 ;  /* 0x000000ff1a1a7207 */ /* 0x020fe40000800000 */
[----:B------:R-:W-:-:S02]  /*06b0*/  LEA R33, R3, UR5, 0x8 ;  /* 0x0000000503217c11 */ /* 0x000fc4000f8e40ff */
[----:B------:R-:W-:Y:S02]  /*06c0*/  SEL R58, R58, RZ, P1 ;  /* 0x000000ff3a3a7207 */ /* 0x000fe40000800000 */
[----:B------:R-:W-:Y:S02]  /*06d0*/  ISETP.LT.AND P1, PT, R6, 0x100, P6 ;  /* 0x000001000600780c */ /* 0x000fe40003721270 */
[----:B------:R-:W-:Y:S01]  /*06e0*/  IADD3 R14, R33, -0x80, RZ ;  /* 0xffffff80210e7810 */ /* 0x000fe20007ffe0ff */
[----:B------:R-:W-:Y:S01]  /*06f0*/  IMAD.MOV.U32 R6, RZ, RZ, RZ ;  /* 0x000000ffff067224 */ /* 0x000fe200078e00ff */
[----:B------:R-:W-:-:S03]  /*0700*/  PRMT R3, RZ, 0x7610, R3 ;  /* 0x00007610ff037816 */ /* 0x000fc60000000003 */
[----:B------:R-:W-:-:S06]  /*0710*/  IMAD.WIDE R14, R14, R21, c[0x0][0x170] ;  /* 0x00005c000e0e7625 */ /* 0x000fcc00078e0215 */
[----:B------:R1:W2:Y:S04]  /*0720*/  @P1 LDG.E.EL.U16 R3, [R12.64] ;  /* 0x000000060c031981 */ /* 0x0002a8000c2e1500 */
[----:B------:R3:W5:Y:S01]  /*0730*/  @P1 LDG.E.EL R6, [R14.64] ;  /* 0x000000060e061981 */ /* 0x000762000c2e1900 */
[----:B------:R-:W-:Y:S01]  /*0740*/  PRMT R40, RZ, 0x7610, R40 ;  /* 0x00007610ff287816 */ /* 0x000fe20000000028 */
[----:B------:R-:W-:Y:S02]  /*0750*/  IMAD.MOV.U32 R61, RZ, RZ, RZ ;  /* 0x000000ffff3d7224 */ /* 0x000fe400078e00ff */
[----:B0-----:R-:W-:Y:S01]  /*0760*/  IMAD.WIDE R10, R36, R21, c[0x0][0x168] ;  /* 0x00005a00240a7625 */ /* 0x001fe200078e0215 */
[----:B----4-:R-:W-:Y:S02]  /*0770*/  SEL R20, R18, RZ, P0 ;  /* 0x000000ff12147207 */ /* 0x010fe40000000000 */
[----:B------:R-:W-:-:S02]  /*0780*/  SEL R17, R17, RZ, P0 ;  /* 0x000000ff11117207 */ /* 0x000fc40000000000 */
[----:B------:R-:W-:Y:S02]  /*0790*/  ISETP.LT.AND P0, PT, R8, 0x100, !P3 ;  /* 0x000001000800780c */ /* 0x000fe40005f01270 */
[----:B------:R-:W-:-:S05]  /*07a0*/  IADD3 R8, R4, UR5, RZ ;  /* 0x0000000504087c10 */ /* 0x000fca000fffe0ff */
[----:B------:R-:W-:-:S06]  /*07b0*/  IMAD.WIDE R8, R8, R5, c[0x0][0x160] ;  /* 0x0000580008087625 */ /* 0x000fcc00078e0205 */
[----:B------:R0:W4:Y:S04]  /*07c0*/  @P0 LDG.E.EL.U16 R40, [R8.64] ;  /* 0x0000000608280981 */ /* 0x000128000c2e1500 */
[----:B------:R0:W4:Y:S01]  /*07d0*/  @P0 LDG.E.EL R61, [R10.64] ;  /* 0x000000060a3d0981 */ /* 0x000122000c2e1900 */
[----:B------:R-:W-:Y:S01]  /*07e0*/  IMAD.U32 R4, RZ, RZ, UR5 ;  /* 0x00000005ff047e24 */ /* 0x000fe2000f8e00ff */
[----:B-1----:R-:W-:Y:S01]  /*07f0*/  IADD3 R12, R16, UR5, RZ ;  /* 0x00000005100c7c10 */ /* 0x002fe2000fffe0ff */
[----:B------:R-:W-:Y:S01]  /*0800*/  IMAD.MOV.U32 R56, RZ, RZ, RZ ;  /* 0x000000ffff387224 */ /* 0x000fe200078e00ff */
[----:B------:R-:W-:Y:S01]  /*0810*/  PRMT R43, RZ, 0x7610, R43 ;  /* 0x00007610ff2b7816 */ /* 0x000fe2000000002b */
[----:B---3--:R-:W-:-:S04]  /*0820*/  IMAD.WIDE R14, R33, R21, c[0x0][0x168] ;  /* 0x00005a00210e7625 */ /* 0x008fc800078e0215 */
[----:B------:R-:W-:Y:S01]  /*0830*/  IMAD.WIDE R12, R12, R5, c[0x0][0x160] ;  /* 0x000058000c0c7625 */ /* 0x000fe200078e0205 */
[----:B0-----:R-:W-:-:S04]  /*0840*/  LOP3.LUT R10, R54, 0x180, R41, 0xfe, !PT ;  /* 0x00000180360a7812 */ /* 0x001fc800078efe29 */
[----:B------:R-:W-:-:S04]  /*0850*/  SHF.R.S32.HI R11, RZ, 0x1f, R10 ;  /* 0x0000001fff0b7819 */ /* 0x000fc8000001140a */
[----:B------:R-:W-:Y:S02]  /*0860*/  LEA.HI R11, R11, R10, RZ, 0xd ;  /* 0x0000000a0b0b7211 */ /* 0x000fe400078f68ff */
[----:B--2---:R-:W-:Y:S02]  /*0870*/  SEL R18, R3, RZ, P1 ;  /* 0x000000ff03127207 */ /* 0x004fe40000800000 */
[----:B-----5:R-:W-:Y:S02]  /*0880*/  SEL R51, R6, RZ, P1 ;  /* 0x000000ff06337207 */ /* 0x020fe40000800000 */
[----:B------:R-:W-:-:S13]  /*0890*/  ISETP.LT.AND P1, PT, R4, 0x100, !P4 ;  /* 0x000001000400780c */ /* 0x000fda0006721270 */
[----:B------:R0:W2:Y:S04]  /*08a0*/  @P1 LDG.E.EL.U16 R43, [R12.64] ;  /* 0x000000060c2b1981 */ /* 0x0000a8000c2e1500 */
[----:B------:R1:W3:Y:S01]  /*08b0*/  @P1 LDG.E.EL R56, [R14.64] ;  /* 0x000000060e381981 */ /* 0x0002e2000c2e1900 */
[----:B------:R-:W-:-:S04]  /*08c0*/  LEA.HI R6, R23, R10, RZ, 0xb ;  /* 0x0000000a17067211 */ /* 0x000fc800078f58ff */
[----:B------:R-:W-:Y:S01]  /*08d0*/  SHF.R.S32.HI R28, RZ, 0xb, R6 ;  /* 0x0000000bff1c7819 */ /* 0x000fe20000011406 */
[----:B------:R-:W-:-:S03]  /*08e0*/  IMAD.U32 R4, R17, 0x10000, RZ ;  /* 0x0001000011047824 */ /* 0x000fc600078e00ff */
[----:B------:R-:W-:Y:S01]  /*08f0*/  LEA.HI R3, R28, R28, RZ, 0x2 ;  /* 0x0000001c1c037211 */ /* 0x000fe200078f10ff */
[----:B------:R-:W-:-:S03]  /*0900*/  IMAD.U32 R8, R18, 0x10000, RZ ;  /* 0x0001000012087824 */ /* 0x000fc600078e00ff */
[----:B------:R-:W-:Y:S02]  /*0910*/  LOP3.LUT R9, R3, 0xfffffffc, RZ, 0xc0, !PT ;  /* 0xfffffffc03097812 */ /* 0x000fe400078ec0ff */
[----:B------:R-:W-:Y:S02]  /*0920*/  LOP3.LUT R3, R4, 0x80000000, RZ, 0x3c, !PT ;  /* 0x8000000004037812 */ /* 0x000fe400078e3cff */
[----:B------:R-:W-:Y:S01]  /*0930*/  LOP3.LUT R4, R8, 0x80000000, RZ, 0x3c, !PT ;  /* 0x8000000008047812 */ /* 0x000fe200078e3cff */
[----:B------:R-:W-:Y:S02]  /*0940*/  IMAD.IADD R28, R28, 0x1, -R9 ;  /* 0x000000011c1c7824 */ /* 0x000fe400078e0a09 */
[----:B------:R-:W-:Y:S01]  /*0950*/  FFMA R47, R3, R20, RZ ;  /* 0x00000014032f7223 */ /* 0x000fe200000000ff */
[C---:B------:R-:W-:Y:S01]  /*0960*/  LOP3.LUT R3, R11.reuse, 0xffe000, RZ, 0xc0, !PT ;  /* 0x00ffe0000b037812 */ /* 0x040fe200078ec0ff */
[----:B------:R-:W-:Y:S01]  /*0970*/  IMAD.SHL.U32 R11, R11, 0x80, RZ ;  /* 0x000000800b0b7824 */ /* 0x000fe200078e00ff */
[----:B------:R-:W-:Y:S01]  /*0980*/  FFMA R51, R4, R51, RZ ;  /* 0x0000003304337223 */ /* 0x000fe200000000ff */
[----:B------:R-:W-:Y:S01]  /*0990*/  IMAD.U32 R8, RZ, RZ, UR5 ;  /* 0x00000005ff087e24 */ /* 0x000fe2000f8e00ff */
[----:B------:R-:W-:-:S02]  /*09a0*/  FSEL R47, R47, RZ, P2 ;  /* 0x000000ff2f2f7208 */ /* 0x000fc40001000000 */
[----:B------:R-:W-:Y:S01]  /*09b0*/  ISETP.GE.AND P2, PT, R28, 0x2, PT ;  /* 0x000000021c00780c */ /* 0x000fe20003f46270 */
[----:B------:R-:W-:Y:S01]  /*09c0*/  IMAD.IADD R3, R10, 0x1, -R3 ;  /* 0x000000010a037824 */ /* 0x000fe200078e0a03 */
[----:B------:R-:W-:Y:S02]  /*09d0*/  LOP3.LUT R4, R11, 0xfff00000, RZ, 0xc0, !PT ;  /* 0xfff000000b047812 */ /* 0x000fe400078ec0ff */
[----:B----4-:R-:W-:-:S03]  /*09e0*/  SEL R40, R40, RZ, P0 ;  /* 0x000000ff28287207 */ /* 0x010fc60000000000 */
[----:B------:R-:W-:Y:S01]  /*09f0*/  IMAD R4, R3, 0x100, R4 ;  /* 0x0000010003047824 */ /* 0x000fe200078e0204 */
[----:B------:R-:W-:Y:S02]  /*0a00*/  SEL R61, R61, RZ, P0 ;  /* 0x000000ff3d3d7207 */ /* 0x000fe40000000000 */
[----:B------:R-:W-:Y:S02]  /*0a10*/  ISETP.GT.AND P0, PT, R8, 0x7f, !P2 ;  /* 0x0000007f0800780c */ /* 0x000fe40005704270 */
[----:B------:R-:W-:Y:S02]  /*0a20*/  LOP3.LUT R3, R6, 0xfff800, RZ, 0xc0, !PT ;  /* 0x00fff80006037812 */ /* 0x000fe400078ec0ff */
[----:B------:R-:W-:Y:S02]  /*0a30*/  FSEL R51, R51, RZ, P6 ;  /* 0x000000ff33337208 */ /* 0x000fe40003000000 */
[----:B------:R-:W-:Y:S01]  /*0a40*/  ISETP.LT.AND P6, PT, R8, 0x100, P0 ;  /* 0x000001000800780c */ /* 0x000fe200007c1270 */
[----:B------:R-:W-:Y:S01]  /*0a50*/  IMAD.IADD R3, R10, 0x1, -R3 ;  /* 0x000000010a037824 */ /* 0x000fe200078e0a03 */
[----:B------:R-:W-:-:S02]  /*0a60*/  IADD3 R8, R4, UR4, RZ ;  /* 0x0000000404087c10 */ /* 0x000fc4000fffe0ff */
[----:B0-----:R-:W-:Y:S02]  /*0a70*/  PRMT R13, RZ, 0x7610, R13 ;  /* 0x00007610ff0d7816 */ /* 0x001fe4000000000d */
[----:B------:R-:W-:Y:S01]  /*0a80*/  LEA R12, R3, UR5, 0x8 ;  /* 0x00000005030c7c11 */ /* 0x000fe2000f8e40ff */
[----:B------:R-:W-:-:S03]  /*0a90*/  IMAD.WIDE R8, R8, R5, c[0x0][0x160] ;  /* 0x0000580008087625 */ /* 0x000fc600078e0205 */
[----:B------:R-:W-:-:S03]  /*0aa0*/  IADD3 R16, R12, -0x80, RZ ;  /* 0xffffff800c107810 */ /* 0x000fc60007ffe0ff */
[----:B------:R0:W4:Y:S01]  /*0ab0*/  @P6 LDG.E.EL.U16 R13, [R8.64] ;  /* 0x00000006080d6981 */ /* 0x000122000c2e1500 */
[----:B------:R-:W-:Y:S02]  /*0ac0*/  IMAD.MOV.U32 R18, RZ, RZ, RZ ;  /* 0x000000ffff127224 */ /* 0x000fe400078e00ff */
[----:B------:R-:W-:-:S05]  /*0ad0*/  IMAD.WIDE R16, R16, R21, c[0x0][0x170] ;  /* 0x00005c0010107625 */ /* 0x000fca00078e0215 */
[----:B------:R4:W5:Y:S01]  /*0ae0*/  @P6 LDG.E.EL R18, [R16.64] ;  /* 0x0000000610126981 */ /* 0x000962000c2e1900 */
[----:B------:R-:W-:Y:S01]  /*0af0*/  IMAD.U32 R3, RZ, RZ, UR5 ;  /* 0x00000005ff037e24 */ /* 0x000fe2000f8e00ff */
[----:B------:R-:W-:Y:S01]  /*0b00*/  IADD3 R4, R4, UR5, RZ ;  /* 0x0000000504047c10 */ /* 0x000fe2000fffe0ff */
[----:B------:R-:W-:Y:S01]  /*0b10*/  IMAD.MOV.U32 R20, RZ, RZ, RZ ;  /* 0x000000ffff147224 */ /* 0x000fe200078e00ff */
[----:B------:R-:W-:Y:S01]  /*0b20*/  PRMT R34, RZ, 0x7610, R34 ;  /* 0x00007610ff227816 */ /* 0x000fe20000000022 */
[----:B-1----:R-:W-:-:S04]  /*0b30*/  IMAD.WIDE R14, R12, R21, c[0x0][0x168] ;  /* 0x00005a000c0e7625 */ /* 0x002fc800078e0215 */
[----:B0-----:R-:W-:Y:S01]  /*0b40*/  IMAD.WIDE R8, R4, R5, c[0x0][0x160] ;  /* 0x0000580004087625 */ /* 0x001fe200078e0205 */
[----:B------:R-:W-:-:S04]  /*0b50*/  LOP3.LUT R4, R54, 0x200, R41, 0xfe, !PT ;  /* 0x0000020036047812 */ /* 0x000fc800078efe29 */
[----:B------:R-:W-:-:S04]  /*0b60*/  LEA.HI R6, R23, R4, RZ, 0xb ;  /* 0x0000000417067211 */ /* 0x000fc800078f58ff */
[----:B------:R-:W-:Y:S01]  /*0b70*/  SHF.R.S32.HI R31, RZ, 0xb, R6 ;  /* 0x0000000bff1f7819 */ /* 0x000fe20000011406 */
[----:B------:R-:W-:Y:S01]  /*0b80*/  UISETP.GT.AND UP1, UPT, UR5, 0x7f, UPT ;  /* 0x0000007f0500788c */ /* 0x000fe2000bf24270 */
[----:B--2---:R-:W-:Y:S02]  /*0b90*/  SEL R43, R43, RZ, P1 ;  /* 0x000000ff2b2b7207 */ /* 0x004fe40000800000 */
[----:B---3--:R-:W-:Y:S02]  /*0ba0*/  SEL R56, R56, RZ, P1 ;  /* 0x000000ff38387207 */ /* 0x008fe40000800000 */
[----:B------:R-:W-:-:S13]  /*0bb0*/  ISETP.LT.AND P1, PT, R3, 0x100, !P2 ;  /* 0x000001000300780c */ /* 0x000fda0005721270 */
[----:B------:R0:W2:Y:S04]  /*0bc0*/  @P1 LDG.E.EL.U16 R34, [R8.64] ;  /* 0x0000000608221981 */ /* 0x0000a8000c2e1500 */
[----:B------:R1:W3:Y:S01]  /*0bd0*/  @P1 LDG.E.EL R20, [R14.64] ;  /* 0x000000060e141981 */ /* 0x0002e2000c2e1900 */
[----:B------:R-:W-:-:S04]  /*0be0*/  SHF.R.S32.HI R3, RZ, 0x1f, R4 ;  /* 0x0000001fff037819 */ /* 0x000fc80000011404 */
[----:B------:R-:W-:Y:S02]  /*0bf0*/  LEA.HI R11, R3, R4, RZ, 0xd ;  /* 0x00000004030b7211 */ /* 0x000fe400078f68ff */
[----:B------:R-:W-:-:S04]  /*0c00*/  LEA.HI R3, R31, R31, RZ, 0x2 ;  /* 0x0000001f1f037211 */ /* 0x000fc800078f10ff */
[----:B0-----:R-:W-:-:S05]  /*0c10*/  LOP3.LUT R8, R3, 0xfffffffc, RZ, 0xc0, !PT ;  /* 0xfffffffc03087812 */ /* 0x001fca00078ec0ff */
[----:B------:R-:W-:Y:S01]  /*0c20*/  IMAD.IADD R31, R31, 0x1, -R8 ;  /* 0x000000011f1f7824 */ /* 0x000fe200078e0a08 */
[----:B----4-:R-:W-:Y:S02]  /*0c30*/  SEL R16, R13, RZ, P6 ;  /* 0x000000ff0d107207 */ /* 0x010fe40003000000 */
[----:B------:R-:W-:-:S03]  /*0c40*/  LOP3.LUT R13, R11, 0xffe000, RZ, 0xc0, !PT ;  /* 0x00ffe0000b0d7812 */ /* 0x000fc600078ec0ff */
[----:B------:R-:W-:Y:S02]  /*0c50*/  IMAD.U32 R9, R16, 0x10000, RZ ;  /* 0x0001000010097824 */ /* 0x000fe400078e00ff */
[----:B------:R-:W-:Y:S01]  /*0c60*/  IMAD.SHL.U32 R11, R11, 0x80, RZ ;  /* 0x000000800b0b7824 */ /* 0x000fe200078e00ff */
[----:B-----5:R-:W-:Y:S02]  /*0c70*/  SEL R18, R18, RZ, P6 ;  /* 0x000000ff12127207 */ /* 0x020fe40003000000 */
[----:B------:R-:W-:Y:S02]  /*0c80*/  LOP3.LUT R3, R9, 0x80000000, RZ, 0x3c, !PT ;  /* 0x8000000009037812 */ /* 0x000fe400078e3cff */
[----:B------:R-:W-:Y:S01]  /*0c90*/  PLOP3.LUT P6, PT, PT, PT, UP1, 0x80, 0x0 ;  /* 0x000000000000781c */ /* 0x000fe20003fcf018 */
[----:B------:R-:W-:Y:S01]  /*0ca0*/  IMAD.IADD R13, R4, 0x1, -R13 ;  /* 0x00000001040d7824 */ /* 0x000fe200078e0a0d */
[----:B------:R-:W-:Y:S01]  /*0cb0*/  LOP3.LUT R8, R11, 0xfff00000, RZ, 0xc0, !PT ;  /* 0xfff000000b087812 */ /* 0x000fe200078ec0ff */
[----:B------:R-:W-:Y:S01]  /*0cc0*/  FFMA R52, R3, R18, RZ ;  /* 0x0000001203347223 */ /* 0x000fe200000000ff */
[----:B------:R-:W-:Y:S01]  /*0cd0*/  IMAD.U32 R9, RZ, RZ, UR5 ;  /* 0x00000005ff097e24 */ /* 0x000fe2000f8e00ff */
[----:B------:R-:W-:-:S02]  /*0ce0*/  ISETP.LT.AND P6, PT, R31, 0x2, P6 ;  /* 0x000000021f00780c */ /* 0x000fc400037c1270 */
[----:B------:R-:W-:Y:S01]  /*0cf0*/  IMAD R13, R13, 0x100, R8 ;  /* 0x000001000d0d7824 */ /* 0x000fe200078e0208 */
[----:B------:R-:W-:Y:S02]  /*0d00*/  LOP3.LUT R3, R6, 0xfff800, RZ, 0xc0, !PT ;  /* 0x00fff80006037812 */ /* 0x000fe400078ec0ff */
[----:B------:R-:W-:Y:S02]  /*0d10*/  FSEL R52, R52, RZ, P0 ;  /* 0x000000ff34347208 */ /* 0x000fe40000000000 */
[----:B------:R-:W-:Y:S01]  /*0d20*/  ISETP.LT.AND P0, PT, R9, 0x100, P6 ;  /* 0x000001000900780c */ /* 0x000fe20003701270 */
[----:B-1----:R-:W-:Y:S01]  /*0d30*/  IMAD.IADD R14, R4, 0x1, -R3 ;  /* 0x00000001040e7824 */ /* 0x002fe200078e0a03 */
[----:B------:R-:W-:Y:S02]  /*0d40*/  IADD3 R8, R13, UR4, RZ ;  /* 0x000000040d087c10 */ /* 0x000fe4000fffe0ff */
[----:B------:R-:W-:Y:S02]  /*0d50*/  PRMT R25, RZ, 0x7610, R25 ;  /* 0x00007610ff197816 */ /* 0x000fe40000000019 */
[----:B------:R-:W-:Y:S01]  /*0d60*/  LEA R24, R14, UR5, 0x8 ;  /* 0x000000050e187c11 */ /* 0x000fe2000f8e40ff */
[----:B------:R-:W-:-:S03]  /*0d70*/  IMAD.WIDE R8, R8, R5, c[0x0][0x160] ;  /* 0x0000580008087625 */ /* 0x000fc600078e0205 */
[----:B------:R-:W-:-:S03]  /*0d80*/  IADD3 R18, R24, -0x80, RZ ;  /* 0xffffff8018127810 */ /* 0x000fc60007ffe0ff */
[----:B------:R0:W4:Y:S01]  /*0d90*/  @P0 LDG.E.EL.U16 R25, [R8.64] ;  /* 0x0000000608190981 */ /* 0x000122000c2e1500 */
[----:B------:R-:W-:Y:S02]  /*0da0*/  IMAD.MOV.U32 R27, RZ, RZ, RZ ;  /* 0x000000ffff1b7224 */ /* 0x000fe400078e00ff */
[----:B------:R-:W-:-:S05]  /*0db0*/  IMAD.WIDE R18, R18, R21, c[0x0][0x170] ;  /* 0x00005c0012127625 */ /* 0x000fca00078e0215 */
[----:B------:R1:W5:Y:S01]  /*0dc0*/  @P0 LDG.E.EL R27, [R18.64] ;  /* 0x00000006121b0981 */ /* 0x000362000c2e1900 */
[----:B------:R-:W-:Y:S01]  /*0dd0*/  UISETP.GE.AND UP0, UPT, UR5, 0x100, UPT ;  /* 0x000001000500788c */ /* 0x000fe2000bf06270 */
[----:B------:R-:W-:Y:S01]  /*0de0*/  IADD3 R16, R13, UR5, RZ ;  /* 0x000000050d107c10 */ /* 0x000fe2000fffe0ff */
[----:B------:R-:W-:Y:S01]  /*0df0*/  IMAD.MOV.U32 R55, RZ, RZ, RZ ;  /* 0x000000ffff377224 */ /* 0x000fe200078e00ff */
[----:B------:R-:W-:Y:S01]  /*0e00*/  PRMT R22, RZ, 0x7610, R22 ;  /* 0x00007610ff167816 */ /* 0x000fe20000000016 */
[----:B0-----:R-:W-:-:S04]  /*0e10*/  IMAD.WIDE R8, R24, R21, c[0x0][0x168] ;  /* 0x00005a0018087625 */ /* 0x001fc800078e0215 */
[----:B------:R-:W-:Y:S01]  /*0e20*/  IMAD.WIDE R16, R16, R5, c[0x0][0x160] ;  /* 0x0000580010107625 */ /* 0x000fe200078e0205 */
[----:B--2---:R-:W-:Y:S02]  /*0e30*/  SEL R34, R34, RZ, P1 ;  /* 0x000000ff22227207 */ /* 0x004fe40000800000 */
[----:B---3--:R-:W-:Y:S02]  /*0e40*/  SEL R20, R20, RZ, P1 ;  /* 0x000000ff14147207 */ /* 0x008fe40000800000 */
[----:B------:R-:W-:-:S04]  /*0e50*/  PLOP3.LUT P1, PT, PT, PT, UP0, 0x40, 0x0 ;  /* 0x000000000000781c */ /* 0x000fc80003f2e808 */
[----:B------:R-:W-:-:S13]  /*0e60*/  ISETP.LT.AND P1, PT, R31, 0x2, P1 ;  /* 0x000000021f00780c */ /* 0x000fda0000f21270 */
[----:B------:R0:W2:Y:S04]  /*0e70*/  @P1 LDG.E.EL.U16 R22, [R16.64] ;  /* 0x0000000610161981 */ /* 0x0000a8000c2e1500 */
[----:B------:R3:W2:Y:S01]  /*0e80*/  @P1 LDG.E.EL R55, [R8.64] ;  /* 0x0000000608371981 */ /* 0x0006a2000c2e1900 */
[----:B------:R-:W-:-:S04]  /*0e90*/  LOP3.LUT R3, R54, 0x280, R41, 0xfe, !PT ;  /* 0x0000028036037812 */ /* 0x000fc800078efe29 */
[-C--:B------:R-:W-:Y:S02]  /*0ea0*/  LEA.HI R13, R23, R3.reuse, RZ, 0xb ;  /* 0x00000003170d7211 */ /* 0x080fe400078f58ff */
[----:B------:R-:W-:Y:S02]  /*0eb0*/  SHF.R.S32.HI R6, RZ, 0x1f, R3 ;  /* 0x0000001fff067819 */ /* 0x000fe40000011403 */
[----:B------:R-:W-:Y:S02]  /*0ec0*/  SHF.R.S32.HI R11, RZ, 0xb, R13 ;  /* 0x0000000bff0b7819 */ /* 0x000fe4000001140d */
[----:B------:R-:W-:Y:S02]  /*0ed0*/  LEA.HI R15, R6, R3, RZ, 0xd ;  /* 0x00000003060f7211 */ /* 0x000fe400078f68ff */
[----:B------:R-:W-:Y:S02]  /*0ee0*/  LEA.HI R6, R11, R11, RZ, 0x2 ;  /* 0x0000000b0b067211 */ /* 0x000fe400078f10ff */
[----:B-1----:R-:W-:-:S02]  /*0ef0*/  LOP3.LUT R18, R15, 0xffe000, RZ, 0xc0, !PT ;  /* 0x00ffe0000f127812 */ /* 0x002fc400078ec0ff */
[----:B0-----:R-:W-:Y:S01]  /*0f00*/  LOP3.LUT R16, R6, 0xfffffffc, RZ, 0xc0, !PT ;  /* 0xfffffffc06107812 */ /* 0x001fe200078ec0ff */
[----:B------:R-:W-:-:S04]  /*0f10*/  IMAD.SHL.U32 R15, R15, 0x80, RZ ;  /* 0x000000800f0f7824 */ /* 0x000fc800078e00ff */
[----:B------:R-:W-:Y:S01]  /*0f20*/  IMAD.IADD R11, R11, 0x1, -R16 ;  /* 0x000000010b0b7824 */ /* 0x000fe200078e0a10 */
[----:B------:R-:W-:Y:S01]  /*0f30*/  LOP3.LUT R15, R15, 0xfff00000, RZ, 0xc0, !PT ;  /* 0xfff000000f0f7812 */ /* 0x000fe200078ec0ff */
[----:B------:R-:W-:Y:S02]  /*0f40*/  IMAD.IADD R18, R3, 0x1, -R18 ;  /* 0x0000000103127824 */ /* 0x000fe400078e0a12 */
[----:B---3--:R-:W-:Y:S02]  /*0f50*/  IMAD.U32 R9, RZ, RZ, UR5 ;  /* 0x00000005ff097e24 */ /* 0x008fe4000f8e00ff */
[----:B------:R-:W-:Y:S01]  /*0f60*/  IMAD R15, R18, 0x100, R15 ;  /* 0x00000100120f7824 */ /* 0x000fe200078e020f */
[----:B----4-:R-:W-:-:S05]  /*0f70*/  SEL R19, R25, RZ, P0 ;  /* 0x000000ff19137207 */ /* 0x010fca0000000000 */
[----:B------:R-:W-:Y:S01]  /*0f80*/  IMAD.U32 R19, R19, 0x10000, RZ ;  /* 0x0001000013137824 */ /* 0x000fe200078e00ff */
[----:B-----5:R-:W-:-:S04]  /*0f90*/  SEL R27, R27, RZ, P0 ;  /* 0x000000ff1b1b7207 */ /* 0x020fc80000000000 */
[----:B------:R-:W-:Y:S02]  /*0fa0*/  LOP3.LUT R6, R19, 0x80000000, RZ, 0x3c, !PT ;  /* 0x8000000013067812 */ /* 0x000fe400078e3cff */
[----:B------:R-:W-:-:S03]  /*0fb0*/  PLOP3.LUT P0, PT, PT, PT, UP1, 0x80, 0x0 ;  /* 0x000000000000781c */ /* 0x000fc60003f0f018 */
[----:B------:R-:W-:Y:S01]  /*0fc0*/  FFMA R8, R6, R27, RZ ;  /* 0x0000001b06087223 */ /* 0x000fe200000000ff */
[----:B------:R-:W-:Y:S02]  /*0fd0*/  ISETP.LT.AND P0, PT, R11, 0x2, P0 ;  /* 0x000000020b00780c */ /* 0x000fe40000701270 */
[----:B------:R-:W-:Y:S02]  /*0fe0*/  LOP3.LUT R6, R13, 0xfff800, RZ, 0xc0, !PT ;  /* 0x00fff8000d067812 */ /* 0x000fe400078ec0ff */
[----:B------:R-:W-:Y:S02]  /*0ff0*/  FSEL R18, R8, RZ, P6 ;  /* 0x000000ff08127208 */ /* 0x000fe40003000000 */
[----:B------:R-:W-:Y:S01]  /*1000*/  ISETP.LT.AND P6, PT, R9, 0x100, P0 ;  /* 0x000001000900780c */ /* 0x000fe200007c1270 */
[----:B------:R-:W-:Y:S01]  /*1010*/  IMAD.IADD R27, R3, 0x1, -R6 ;  /* 0x00000001031b7824 */ /* 0x000fe200078e0a06 */
[----:B------:R-:W-:Y:S02]  /*1020*/  IADD3 R16, R15, UR4, RZ ;  /* 0x000000040f107c10 */ /* 0x000fe4000fffe0ff */
[----:B------:R-:W-:-:S02]  /*1030*/  PRMT R13, RZ, 0x7610, R13 ;  /* 0x00007610ff0d7816 */ /* 0x000fc4000000000d */
[----:B------:R-:W-:Y:S01]  /*1040*/  LEA R30, R27, UR5, 0x8 ;  /* 0x000000051b1e7c11 */ /* 0x000fe2000f8e40ff */
[----:B------:R-:W-:-:S03]  /*1050*/  IMAD.WIDE R16, R16, R5, c[0x0][0x160] ;  /* 0x0000580010107625 */ /* 0x000fc600078e0205 */
[----:B------:R-:W-:-:S03]  /*1060*/  IADD3 R8, R30, -0x80, RZ ;  /* 0xffffff801e087810 */ /* 0x000fc60007ffe0ff */
[----:B------:R0:W3:Y:S01]  /*1070*/  @P6 LDG.E.EL.U16 R13, [R16.64] ;  /* 0x00000006100d6981 */ /* 0x0000e2000c2e1500 */
[----:B------:R-:W-:Y:S02]  /*1080*/  IMAD.MOV.U32 R6, RZ, RZ, RZ ;  /* 0x000000ffff067224 */ /* 0x000fe400078e00ff */
[----:B------:R-:W-:-:S05]  /*1090*/  IMAD.WIDE R8, R8, R21, c[0x0][0x170] ;  /* 0x00005c0008087625 */ /* 0x000fca00078e0215 */
[----:B------:R1:W4:Y:S01]  /*10a0*/  @P6 LDG.E.EL R6, [R8.64] ;  /* 0x0000000608066981 */ /* 0x000322000c2e1900 */
[----:B------:R-:W-:Y:S01]  /*10b0*/  IADD3 R44, R15, UR5, RZ ;  /* 0x000000050f2c7c10 */ /* 0x000fe2000fffe0ff */
[----:B------:R-:W-:Y:S01]  /*10c0*/  IMAD.MOV.U32 R19, RZ, RZ, RZ ;  /* 0x000000ffff137224 */ /* 0x000fe200078e00ff */
[----:B------:R-:W-:Y:S01]  /*10d0*/  PRMT R49, RZ, 0x7610, R49 ;  /* 0x00007610ff317816 */ /* 0x000fe20000000031 */
[----:B0-----:R-:W-:-:S04]  /*10e0*/  IMAD.WIDE R16, R30, R21, c[0x0][0x168] ;  /* 0x00005a001e107625 */ /* 0x001fc800078e0215 */
[----:B------:R-:W-:Y:S01]  /*10f0*/  IMAD.WIDE R44, R44, R5, c[0x0][0x160] ;  /* 0x000058002c2c7625 */ /* 0x000fe200078e0205 */
[----:B--2---:R-:W-:Y:S02]  /*1100*/  SEL R22, R22, RZ, P1 ;  /* 0x000000ff16167207 */ /* 0x004fe40000800000 */
[----:B------:R-:W-:Y:S02]  /*1110*/  SEL R55, R55, RZ, P1 ;  /* 0x000000ff37377207 */ /* 0x000fe40000800000 */
[----:B------:R-:W-:-:S04]  /*1120*/  PLOP3.LUT P1, PT, PT, PT, UP0, 0x40, 0x0 ;  /* 0x000000000000781c */ /* 0x000fc80003f2e808 */
[----:B------:R-:W-:-:S13]  /*1130*/  ISETP.LT.AND P1, PT, R11, 0x2, P1 ;  /* 0x000000020b00780c */ /* 0x000fda0000f21270 */
[----:B------:R0:W2:Y:S04]  /*1140*/  @P1 LDG.E.EL.U16 R49, [R44.64] ;  /* 0x000000062c311981 */ /* 0x0000a8000c2e1500 */
[----:B------:R5:W2:Y:S01]  /*1150*/  @P1 LDG.E.EL R19, [R16.64] ;  /* 0x0000000610131981 */ /* 0x000aa2000c2e1900 */
[----:B-1----:R-:W-:-:S04]  /*1160*/  LOP3.LUT R9, R54, 0x300, R41, 0xfe, !PT ;  /* 0x0000030036097812 */ /* 0x002fc800078efe29 */
[-C--:B------:R-:W-:Y:S02]  /*1170*/  LEA.HI R8, R23, R9.reuse, RZ, 0xb ;  /* 0x0000000917087211 */ /* 0x080fe400078f58ff */
[----:B------:R-:W-:Y:S02]  /*1180*/  SHF.R.S32.HI R42, RZ, 0x1f, R9 ;  /* 0x0000001fff2a7819 */ /* 0x000fe40000011409 */
[----:B------:R-:W-:Y:S02]  /*1190*/  SHF.R.S32.HI R15, RZ, 0xb, R8 ;  /* 0x0000000bff0f7819 */ /* 0x000fe40000011408 */
[----:B------:R-:W-:-:S04]  /*11a0*/  LEA.HI R25, R42, R9, RZ, 0xd ;  /* 0x000000092a197211 */ /* 0x000fc800078f68ff */
[C---:B------:R-:W-:Y:S01]  /*11b0*/  LOP3.LUT R46, R25.reuse, 0xffe000, RZ, 0xc0, !PT ;  /* 0x00ffe000192e7812 */ /* 0x040fe200078ec0ff */
[----:B------:R-:W-:-:S04]  /*11c0*/  IMAD.SHL.U32 R25, R25, 0x80, RZ ;  /* 0x0000008019197824 */ /* 0x000fc800078e00ff */
[----:B------:R-:W-:Y:S01]  /*11d0*/  IMAD.IADD R46, R9, 0x1, -R46 ;  /* 0x00000001092e7824 */ /* 0x000fe200078e0a2e */
[----:B------:R-:W-:Y:S02]  /*11e0*/  LOP3.LUT R25, R25, 0xfff00000, RZ, 0xc0, !PT ;  /* 0xfff0000019197812 */ /* 0x000fe400078ec0ff */
[----:B------:R-:W-:-:S05]  /*11f0*/  LOP3.LUT R8, R8, 0xfff800, RZ, 0xc0, !PT ;  /* 0x00fff80008087812 */ /* 0x000fca00078ec0ff */
[----:B------:R-:W-:Y:S01]  /*1200*/  IMAD.IADD R8, R9, 0x1, -R8 ;  /* 0x0000000109087824 */ /* 0x000fe200078e0a08 */
[----:B---3--:R-:W-:Y:S02]  /*1210*/  SEL R29, R13, RZ, P6 ;  /* 0x000000ff0d1d7207 */ /* 0x008fe40003000000 */
[----:B------:R-:W-:-:S03]  /*1220*/  LEA.HI R13, R15, R15, RZ, 0x2 ;  /* 0x0000000f0f0d7211 */ /* 0x000fc600078f10ff */
[----:B------:R-:W-:Y:S01]  /*1230*/  IMAD.U32 R29, R29, 0x10000, RZ ;  /* 0x000100001d1d7824 */ /* 0x000fe200078e00ff */
[----:B------:R-:W-:Y:S02]  /*1240*/  LOP3.LUT R42, R13, 0xfffffffc, RZ, 0xc0, !PT ;  /* 0xfffffffc0d2a7812 */ /* 0x000fe400078ec0ff */
[----:B----4-:R-:W-:Y:S02]  /*1250*/  SEL R13, R6, RZ, P6 ;  /* 0x000000ff060d7207 */ /* 0x010fe40003000000 */
[----:B------:R-:W-:Y:S01]  /*1260*/  LOP3.LUT R6, R29, 0x80000000, RZ, 0x3c, !PT ;  /* 0x800000001d067812 */ /* 0x000fe200078e3cff */
[----:B------:R-:W-:Y:S01]  /*1270*/  IMAD.IADD R15, R15, 0x1, -R42 ;  /* 0x000000010f0f7824 */ /* 0x000fe200078e0a2a */
[----:B------:R-:W-:-:S03]  /*1280*/  PLOP3.LUT P6, PT, PT, PT, UP1, 0x80, 0x0 ;  /* 0x000000000000781c */ /* 0x000fc60003fcf018 */
[----:B------:R-:W-:Y:S01]  /*1290*/  FFMA R60, R6, R13, RZ ;  /* 0x0000000d063c7223 */ /* 0x000fe200000000ff */
[----:B------:R-:W-:Y:S01]  /*12a0*/  IMAD.U32 R13, RZ, RZ, UR5 ;  /* 0x00000005ff0d7e24 */ /* 0x000fe2000f8e00ff */
[----:B------:R-:W-:Y:S01]  /*12b0*/  ISETP.LT.AND P6, PT, R15, 0x2, P6 ;  /* 0x000000020f00780c */ /* 0x000fe200037c1270 */
[----:B------:R-:W-:Y:S02]  /*12c0*/  IMAD R6, R46, 0x100, R25 ;  /* 0x000001002e067824 */ /* 0x000fe400078e0219 */
[----:B------:R-:W-:Y:S02]  /*12d0*/  FSEL R60, R60, RZ, P0 ;  /* 0x000000ff3c3c7208 */ /* 0x000fe40000000000 */
[----:B------:R-:W-:Y:S02]  /*12e0*/  ISETP.LT.AND P0, PT, R13, 0x100, P6 ;  /* 0x000001000d00780c */ /* 0x000fe40003701270 */
[----:B0-----:R-:W-:Y:S02]  /*12f0*/  IADD3 R44, R6, UR4, RZ ;  /* 0x00000004062c7c10 */ /* 0x001fe4000fffe0ff */
[----:B------:R-:W-:-:S02]  /*1300*/  PRMT R29, RZ, 0x7610, R29 ;  /* 0x00007610ff1d7816 */ /* 0x000fc4000000001d */
[----:B------:R-:W-:Y:S01]  /*1310*/  LEA R13, R8, UR5, 0x8 ;  /* 0x00000005080d7c11 */ /* 0x000fe2000f8e40ff */
[----:B------:R-:W-:-:S03]  /*1320*/  IMAD.WIDE R44, R44, R5, c[0x0][0x160] ;  /* 0x000058002c2c7625 */ /* 0x000fc600078e0205 */
[----:B-----5:R-:W-:-:S03]  /*1330*/  IADD3 R16, R13, -0x80, RZ ;  /* 0xffffff800d107810 */ /* 0x020fc60007ffe0ff */
[----:B------:R0:W3:Y:S01]  /*1340*/  @P0 LDG.E.EL.U16 R29, [R44.64] ;  /* 0x000000062c1d0981 */ /* 0x0000e2000c2e1500 */
[----:B------:R-:W-:Y:S02]  /*1350*/  IMAD.MOV.U32 R37, RZ, RZ, RZ ;  /* 0x000000ffff257224 */ /* 0x000fe400078e00ff */
[----:B------:R-:W-:-:S05]  /*1360*/  IMAD.WIDE R16, R16, R21, c[0x0][0x170] ;  /* 0x00005c0010107625 */ /* 0x000fca00078e0215 */
[----:B------:R1:W4:Y:S01]  /*1370*/  @P0 LDG.E.EL R37, [R16.64] ;  /* 0x0000000610250981 */ /* 0x000322000c2e1900 */
[----:B------:R-:W-:Y:S01]  /*1380*/  IADD3 R6, R6, UR5, RZ ;  /* 0x0000000506067c10 */ /* 0x000fe2000fffe0ff */
[----:B------:R-:W-:Y:S01]  /*1390*/  IMAD.MOV.U32 R42, RZ, RZ, RZ ;  /* 0x000000ffff2a7224 */ /* 0x000fe200078e00ff */
[----:B------:R-:W-:-:S03]  /*13a0*/  PRMT R50, RZ, 0x7610, R50 ;  /* 0x00007610ff327816 */ /* 0x000fc60000000032 */
[----:B0-----:R-:W-:-:S04]  /*13b0*/  IMAD.WIDE R44, R6, R5, c[0x0][0x160] ;  /* 0x00005800062c7625 */ /* 0x001fc800078e0205 */
[----:B-1----:R-:W-:Y:S01]  /*13c0*/  IMAD.WIDE R16, R13, R21, c[0x0][0x168] ;  /* 0x00005a000d107625 */ /* 0x002fe200078e0215 */
[----:B--2---:R-:W-:Y:S02]  /*13d0*/  SEL R49, R49, RZ, P1 ;  /* 0x000000ff31317207 */ /* 0x004fe40000800000 */
[----:B------:R-:W-:Y:S02]  /*13e0*/  SEL R19, R19, RZ, P1 ;  /* 0x000000ff13137207 */ /* 0x000fe40000800000 */
[----:B------:R-:W-:-:S04]  /*13f0*/  PLOP3.LUT P1, PT, PT, PT, UP0, 0x40, 0x0 ;  /* 0x000000000000781c */ /* 0x000fc80003f2e808 */
[----:B------:R-:W-:-:S13]  /*1400*/  ISETP.LT.AND P1, PT, R15, 0x2, P1 ;  /* 0x000000020f00780c */ /* 0x000fda0000f21270 */
[----:B------:R0:W2:Y:S04]  /*1410*/  @P1 LDG.E.EL.U16 R50, [R44.64] ;  /* 0x000000062c321981 */ /* 0x0000a8000c2e1500 */
[----:B------:R1:W5:Y:S01]  /*1420*/  @P1 LDG.E.EL R42, [R16.64] ;  /* 0x00000006102a1981 */ /* 0x000362000c2e1900 */
[----:B------:R-:W-:-:S04]  /*1430*/  LOP3.LUT R6, R54, 0x380, R41, 0xfe, !PT ;  /* 0x0000038036067812 */ /* 0x000fc800078efe29 */
[-C--:B------:R-:W-:Y:S02]  /*1440*/  LEA.HI R46, R23, R6.reuse, RZ, 0xb ;  /* 0x00000006172e7211 */ /* 0x080fe400078f58ff */
[----:B------:R-:W-:Y:S02]  /*1450*/  SHF.R.S32.HI R53, RZ, 0x1f, R6 ;  /* 0x0000001fff357819 */ /* 0x000fe40000011406 */
[----:B------:R-:W-:Y:S02]  /*1460*/  SHF.R.S32.HI R25, RZ, 0xb, R46 ;  /* 0x0000000bff197819 */ /* 0x000fe4000001142e */
[----:B------:R-:W-:Y:S02]  /*1470*/  LEA.HI R53, R53, R6, RZ, 0xd ;  /* 0x0000000635357211 */ /* 0x000fe400078f68ff */
[----:B------:R-:W-:Y:S02]  /*1480*/  LEA.HI R48, R25, R25, RZ, 0x2 ;  /* 0x0000001919307211 */ /* 0x000fe400078f10ff */
[----:B------:R-:W-:-:S02]  /*1490*/  LOP3.LUT R59, R53, 0xffe000, RZ, 0xc0, !PT ;  /* 0x00ffe000353b7812 */ /* 0x000fc400078ec0ff */
[----:B------:R-:W-:Y:S01]  /*14a0*/  LOP3.LUT R48, R48, 0xfffffffc, RZ, 0xc0, !PT ;  /* 0xfffffffc30307812 */ /* 0x000fe200078ec0ff */
[----:B------:R-:W-:-:S04]  /*14b0*/  IMAD.SHL.U32 R53, R53, 0x80, RZ ;  /* 0x0000008035357824 */ /* 0x000fc800078e00ff */
[----:B------:R-:W-:Y:S01]  /*14c0*/  IMAD.IADD R25, R25, 0x1, -R48 ;  /* 0x0000000119197824 */ /* 0x000fe200078e0a30 */
[----:B------:R-:W-:Y:S01]  /*14d0*/  LOP3.LUT R53, R53, 0xfff00000, RZ, 0xc0, !PT ;  /* 0xfff0000035357812 */ /* 0x000fe200078ec0ff */
[----:B------:R-:W-:Y:S02]  /*14e0*/  IMAD.IADD R48, R6, 0x1, -R59 ;  /* 0x0000000106307824 */ /* 0x000fe400078e0a3b */
[----:B------:R-:W-:Y:S02]  /*14f0*/  IMAD.U32 R26, R26, 0x10000, RZ ;  /* 0x000100001a1a7824 */ /* 0x000fe400078e00ff */
[----:B-1----:R-:W-:Y:S02]  /*1500*/  IMAD.U32 R17, RZ, RZ, UR5 ;  /* 0x00000005ff117e24 */ /* 0x002fe4000f8e00ff */
[----:B------:R-:W-:Y:S01]  /*1510*/  IMAD R48, R48, 0x100, R53 ;  /* 0x0000010030307824 */ /* 0x000fe200078e0235 */
[----:B------:R-:W-:-:S04]  /*1520*/  FFMA R58, R26, R58, R57 ;  /* 0x0000003a1a3a7223 */ /* 0x000fc80000000039 */
[----:B0-----:R-:W-:-:S05]  /*1530*/  IADD3 R44, R48, UR4, RZ ;  /* 0x00000004302c7c10 */ /* 0x001fca000fffe0ff */
[----:B------:R-:W-:Y:S01]  /*1540*/  IMAD.WIDE R44, R44, R5, c[0x0][0x160] ;  /* 0x000058002c2c7625 */ /* 0x000fe200078e0205 */
[----:B---3--:R-:W-:-:S05]  /*1550*/  SEL R16, R29, RZ, P0 ;  /* 0x000000ff1d107207 */ /* 0x008fca0000000000 */
[----:B------:R-:W-:Y:S01]  /*1560*/  IMAD.U32 R16, R16, 0x10000, RZ ;  /* 0x0001000010107824 */ /* 0x000fe200078e00ff */
[----:B------:R-:W-:Y:S02]  /*1570*/  LOP3.LUT R29, R46, 0xfff800, RZ, 0xc0, !PT ;  /* 0x00fff8002e1d7812 */ /* 0x000fe400078ec0ff */
[----:B----4-:R-:W-:Y:S02]  /*1580*/  SEL R37, R37, RZ, P0 ;  /* 0x000000ff25257207 */ /* 0x010fe40000000000 */
[----:B------:R-:W-:Y:S02]  /*1590*/  LOP3.LUT R16, R16, 0x80000000, RZ, 0x3c, !PT ;  /* 0x8000000010107812 */ /* 0x000fe400078e3cff */
[----:B------:R-:W-:Y:S01]  /*15a0*/  PLOP3.LUT P0, PT, PT, PT, UP1, 0x80, 0x0 ;  /* 0x000000000000781c */ /* 0x000fe20003f0f018 */
[----:B------:R-:W-:Y:S02]  /*15b0*/  IMAD.IADD R29, R6, 0x1, -R29 ;  /* 0x00000001061d7824 */ /* 0x000fe400078e0a1d */
[----:B------:R-:W-:Y:S01]  /*15c0*/  FFMA R16, R16, R37, RZ ;  /* 0x0000002510107223 */ /* 0x000fe200000000ff */
[----:B------:R-:W-:-:S02]  /*15d0*/  ISETP.LT.AND P0, PT, R25, 0x2, P0 ;  /* 0x000000021900780c */ /* 0x000fc40000701270 */
[----:B------:R-:W-:Y:S02]  /*15e0*/  LEA R26, R29, UR5, 0x8 ;  /* 0x000000051d1a7c11 */ /* 0x000fe4000f8e40ff */
[----:B------:R-:W-:Y:S02]  /*15f0*/  FSEL R53, R16, RZ, P6 ;  /* 0x000000ff10357208 */ /* 0x000fe40003000000 */
[----:B------:R-:W-:Y:S02]  /*1600*/  ISETP.LT.AND P6, PT, R17, 0x100, P0 ;  /* 0x000001001100780c */ /* 0x000fe400007c1270 */
[----:B------:R-:W-:Y:S01]  /*1610*/  IADD3 R16, R26, -0x80, RZ ;  /* 0xffffff801a107810 */ /* 0x000fe20007ffe0ff */
[----:B------:R-:W-:Y:S01]  /*1620*/  IMAD.MOV.U32 R46, RZ, RZ, RZ ;  /* 0x000000ffff2e7224 */ /* 0x000fe200078e00ff */
[----:B------:R-:W-:-:S03]  /*1630*/  PRMT R37, RZ, 0x7610, R37 ;  /* 0x00007610ff257816 */ /* 0x000fc60000000025 */
[----:B------:R-:W-:-:S06]  /*1640*/  IMAD.WIDE R16, R16, R21, c[0x0][0x170] ;  /* 0x00005c0010107625 */ /* 0x000fcc00078e0215 */
[----:B------:R0:W3:Y:S04]  /*1650*/  @P6 LDG.E.EL.U16 R37, [R44.64] ;  /* 0x000000062c256981 */ /* 0x0000e8000c2e1500 */
[----:B------:R1:W4:Y:S01]  /*1660*/  @P6 LDG.E.EL R46, [R16.64] ;  /* 0x00000006102e6981 */ /* 0x000322000c2e1900 */
[----:B------:R-:W-:Y:S01]  /*1670*/  IMAD.MOV.U32 R59, RZ, RZ, RZ ;  /* 0x000000ffff3b7224 */ /* 0x000fe200078e00ff */
[----:B0-----:R-:W-:Y:S02]  /*1680*/  IADD3 R44, R48, UR5, RZ ;  /* 0x00000005302c7c10 */ /* 0x001fe4000fffe0ff */
[----:B------:R-:W-:Y:S01]  /*1690*/  PRMT R48, RZ, 0x7610, R48 ;  /* 0x00007610ff307816 */ /* 0x000fe20000000030 */
[----:B-1----:R-:W-:-:S04]  /*16a0*/  IMAD.WIDE R16, R26, R21, c[0x0][0x168] ;  /* 0x00005a001a107625 */ /* 0x002fc800078e0215 */
[----:B------:R-:W-:Y:S01]  /*16b0*/  IMAD.WIDE R44, R44, R5, c[0x0][0x160] ;  /* 0x000058002c2c7625 */ /* 0x000fe200078e0205 */
[----:B--2---:R-:W-:Y:S02]  /*16c0*/  SEL R50, R50, RZ, P1 ;  /* 0x000000ff32327207 */ /* 0x004fe40000800000 */
[----:B-----5:R-:W-:Y:S02]  /*16d0*/  SEL R42, R42, RZ, P1 ;  /* 0x000000ff2a2a7207 */ /* 0x020fe40000800000 */
[----:B------:R-:W-:-:S04]  /*16e0*/  PLOP3.LUT P1, PT, PT, PT, UP0, 0x40, 0x0 ;  /* 0x000000000000781c */ /* 0x000fc80003f2e808 */
[----:B------:R-:W-:-:S13]  /*16f0*/  ISETP.LT.AND P1, PT, R25, 0x2, P1 ;  /* 0x000000021900780c */ /* 0x000fda0000f21270 */
[----:B------:R0:W2:Y:S04]  /*1700*/  @P1 LDG.E.EL.U16 R48, [R44.64] ;  /* 0x000000062c301981 */ /* 0x0000a8000c2e1500 */
[----:B------:R1:W5:Y:S01]  /*1710*/  @P1 LDG.E.EL R59, [R16.64] ;  /* 0x00000006103b1981 */ /* 0x000362000c2e1900 */
[----:B------:R-:W-:-:S04]  /*1720*/  IMAD.U32 R40, R40, 0x10000, RZ ;  /* 0x0001000028287824 */ /* 0x000fc800078e00ff */
[----:B------:R-:W-:Y:S01]  /*1730*/  FFMA R61, R40, R61, R47 ;  /* 0x0000003d283d7223 */ /* 0x000fe2000000002f */
[----:B------:R-:W-:-:S04]  /*1740*/  SHF.R.S32.HI R47, RZ, 0x1f, R2 ;  /* 0x0000001fff2f7819 */ /* 0x000fc80000011402 */
[----:B------:R-:W-:-:S05]  /*1750*/  LEA.HI R47, R47, R2, RZ, 0xd ;  /* 0x000000022f2f7211 */ /* 0x000fca00078f68ff */
[C---:B------:R-:W-:Y:S01]  /*1760*/  IMAD.SHL.U32 R40, R47.reuse, 0x80, RZ ;  /* 0x000000802f287824 */ /* 0x040fe200078e00ff */
[----:B------:R-:W-:Y:S01]  /*1770*/  LOP3.LUT R47, R47, 0xffe000, RZ, 0xc0, !PT ;  /* 0x00ffe0002f2f7812 */ /* 0x000fe200078ec0ff */
[----:B------:R-:W-:-:S03]  /*1780*/  IMAD.U32 R57, RZ, RZ, UR5 ;  /* 0x00000005ff397e24 */ /* 0x000fc6000f8e00ff */
[----:B------:R-:W-:Y:S01]  /*1790*/  LOP3.LUT R40, R40, 0xfff00000, RZ, 0xc0, !PT ;  /* 0xfff0000028287812 */ /* 0x000fe200078ec0ff */
[----:B------:R-:W-:Y:S01]  /*17a0*/  IMAD.IADD R47, R2, 0x1, -R47 ;  /* 0x00000001022f7824 */ /* 0x000fe200078e0a2f */
[----:B------:R-:W-:-:S03]  /*17b0*/  UIADD3 UR4, UR5, 0x80, URZ ;  /* 0x0000008005047890 */ /* 0x000fc6000fffe03f */
[----:B0-----:R-:W-:Y:S02]  /*17c0*/  IMAD R44, R47, 0x100, R40 ;  /* 0x000001002f2c7824 */ /* 0x001fe400078e0228 */
[----:B-1----:R-:W-:-:S03]  /*17d0*/  IMAD.U32 R16, R43, 0x10000, RZ ;  /* 0x000100002b107824 */ /* 0x002fc600078e00ff */
[----:B------:R-:W-:Y:S01]  /*17e0*/  IADD3 R44, R44, UR4, RZ ;  /* 0x000000042c2c7c10 */ /* 0x000fe2000fffe0ff */
[----:B------:R-:W-:Y:S01]  /*17f0*/  FFMA R51, R16, R56, R51 ;  /* 0x0000003810337223 */ /* 0x000fe20000000033 */
[----:B------:R-:W-:Y:S02]  /*1800*/  SHF.R.S32.HI R56, RZ, 0x1f, R7 ;  /* 0x0000001fff387819 */ /* 0x000fe40000011407 */
[----:B------:R-:W-:Y:S01]  /*1810*/  PRMT R47, RZ, 0x7610, R47 ;  /* 0x00007610ff2f7816 */ /* 0x000fe2000000002f */
[----:B------:R-:W-:Y:S01]  /*1820*/  IMAD.WIDE R44, R44, R5, c[0x0][0x160] ;  /* 0x000058002c2c7625 */ /* 0x000fe200078e0205 */
[----:B------:R-:W-:Y:S02]  /*1830*/  LEA.HI R56, R56, R7, RZ, 0xd ;  /* 0x0000000738387211 */ /* 0x000fe400078f68ff */
[----:B------:R-:W-:Y:S01]  /*1840*/  IADD3 R16, R39, 0x80, RZ ;  /* 0x0000008027107810 */ /* 0x000fe20007ffe0ff */
[----:B------:R-:W-:-:S04]  /*1850*/  IMAD.MOV.U32 R43, RZ, RZ, RZ ;  /* 0x000000ffff2b7224 */ /* 0x000fc800078e00ff */
[----:B------:R-:W-:-:S04]  /*1860*/  IMAD.WIDE R16, R16, R21, c[0x0][0x170] ;  /* 0x00005c0010107625 */ /* 0x000fc800078e0215 */
[----:B------:R-:W-:-:S04]  /*1870*/  IMAD.U32 R22, R22, 0x10000, RZ ;  /* 0x0001000016167824 */ /* 0x000fc800078e00ff */
[----:B------:R-:W-:Y:S01]  /*1880*/  FFMA R18, R22, R55, R18 ;  /* 0x0000003716127223 */ /* 0x000fe20000000012 */
[----:B------:R-:W-:Y:S02]  /*1890*/  SHF.R.S32.HI R55, RZ, 0x1f, R0 ;  /* 0x0000001fff377819 */ /* 0x000fe40000011400 */
[----:B---3--:R-:W-:Y:S02]  /*18a0*/  SEL R37, R37, RZ, P6 ;  /* 0x000000ff25257207 */ /* 0x008fe40003000000 */
[----:B----4-:R-:W-:Y:S02]  /*18b0*/  SEL R46, R46, RZ, P6 ;  /* 0x000000ff2e2e7207 */ /* 0x010fe40003000000 */
[----:B------:R-:W-:Y:S01]  /*18c0*/  ISETP.LT.AND P6, PT, R57, 0x80, !P5 ;  /* 0x000000803900780c */ /* 0x000fe20006fc1270 */
[----:B------:R-:W-:-:S05]  /*18d0*/  IMAD.U32 R37, R37, 0x10000, RZ ;  /* 0x0001000025257824 */ /* 0x000fca00078e00ff */
[----:B------:R-:W-:-:S07]  /*18e0*/  LOP3.LUT R37, R37, 0x80000000, RZ, 0x3c, !PT ;  /* 0x8000000025257812 */ /* 0x000fce00078e3cff */
[----:B------:R0:W3:Y:S04]  /*18f0*/  @P6 LDG.E.EL.U16 R47, [R44.64] ;  /* 0x000000062c2f6981 */ /* 0x0000e8000c2e1500 */
[----:B------:R1:W4:Y:S01]  /*1900*/  @P6 LDG.E.EL R43, [R16.64] ;  /* 0x00000006102b6981 */ /* 0x000322000c2e1900 */
[----:B0-----:R-:W-:Y:S01]  /*1910*/  FFMA R44, R37, R46, RZ ;  /* 0x0000002e252c7223 */ /* 0x001fe200000000ff */
[C---:B------:R-:W-:Y:S01]  /*1920*/  IMAD.SHL.U32 R37, R56.reuse, 0x80, RZ ;  /* 0x0000008038257824 */ /* 0x040fe200078e00ff */
[----:B------:R-:W-:Y:S01]  /*1930*/  LOP3.LUT R56, R56, 0xffe000, RZ, 0xc0, !PT ;  /* 0x00ffe00038387812 */ /* 0x000fe200078ec0ff */
[----:B------:R-:W-:-:S03]  /*1940*/  IMAD.U32 R45, RZ, RZ, UR5 ;  /* 0x00000005ff2d7e24 */ /* 0x000fc6000f8e00ff */
[----:B------:R-:W-:Y:S01]  /*1950*/  LOP3.LUT R37, R37, 0xfff00000, RZ, 0xc0, !PT ;  /* 0xfff0000025257812 */ /* 0x000fe200078ec0ff */
[----:B------:R-:W-:Y:S01]  /*1960*/  IMAD.IADD R56, R7, 0x1, -R56 ;  /* 0x0000000107387824 */ /* 0x000fe200078e0a38 */
[----:B------:R-:W-:-:S03]  /*1970*/  FSEL R44, R44, RZ, P0 ;  /* 0x000000ff2c2c7208 */ /* 0x000fc60000000000 */
[----:B------:R-:W-:Y:S01]  /*1980*/  IMAD R56, R56, 0x100, R37 ;  /* 0x0000010038387824 */ /* 0x000fe200078e0225 */
[----:B------:R-:W-:Y:S01]  /*1990*/  ISETP.LT.AND P0, PT, R45, 0x80, !P3 ;  /* 0x000000802d00780c */ /* 0x000fe20005f01270 */
[----:B-1----:R-:W-:-:S03]  /*19a0*/  IMAD.U32 R17, R34, 0x10000, RZ ;  /* 0x0001000022117824 */ /* 0x002fc600078e00ff */
[----:B------:R-:W-:Y:S02]  /*19b0*/  IADD3 R56, R56, UR4, RZ ;  /* 0x0000000438387c10 */ /* 0x000fe4000fffe0ff */
[----:B------:R-:W-:Y:S02]  /*19c0*/  PRMT R45, RZ, 0x7610, R45 ;  /* 0x00007610ff2d7816 */ /* 0x000fe4000000002d */
[----:B------:R-:W-:Y:S01]  /*19d0*/  IADD3 R16, R36, 0x80, RZ ;  /* 0x0000008024107810 */ /* 0x000fe20007ffe0ff */
[----:B------:R-:W-:Y:S01]  /*19e0*/  IMAD.WIDE R56, R56, R5, c[0x0][0x160] ;  /* 0x0000580038387625 */ /* 0x000fe200078e0205 */
[----:B------:R-:W-:Y:S01]  /*19f0*/  FFMA R52, R17, R20, R52 ;  /* 0x0000001411347223 */ /* 0x000fe20000000034 */
[----:B------:R-:W-:Y:S02]  /*1a00*/  LEA.HI R55, R55, R0, RZ, 0xd ;  /* 0x0000000037377211 */ /* 0x000fe400078f68ff */
[----:B------:R-:W-:Y:S01]  /*1a10*/  IMAD.MOV.U32 R20, RZ, RZ, RZ ;  /* 0x000000ffff147224 */ /* 0x000fe200078e00ff */
[----:B------:R0:W4:Y:S01]  /*1a20*/  @P0 LDG.E.EL.U16 R45, [R56.64] ;  /* 0x00000006382d0981 */ /* 0x000122000c2e1500 */
[----:B------:R-:W-:-:S04]  /*1a30*/  IMAD.WIDE R16, R16, R21, c[0x0][0x170] ;  /* 0x00005c0010107625 */ /* 0x000fc800078e0215 */
[C---:B------:R-:W-:Y:S01]  /*1a40*/  IMAD.SHL.U32 R34, R55.reuse, 0x80, RZ ;  /* 0x0000008037227824 */ /* 0x040fe200078e00ff */
[----:B------:R-:W-:Y:S01]  /*1a50*/  LOP3.LUT R55, R55, 0xffe000, RZ, 0xc0, !PT ;  /* 0x00ffe00037377812 */ /* 0x000fe200078ec0ff */
[----:B------:R1:W4:Y:S01]  /*1a60*/  @P0 LDG.E.EL R20, [R16.64] ;  /* 0x0000000610140981 */ /* 0x000322000c2e1900 */
[----:B------:R-:W-:Y:S02]  /*1a70*/  IMAD.U32 R22, RZ, RZ, UR5 ;  /* 0x00000005ff167e24 */ /* 0x000fe4000f8e00ff */
[----:B------:R-:W-:Y:S01]  /*1a80*/  LOP3.LUT R34, R34, 0xfff00000, RZ, 0xc0, !PT ;  /* 0xfff0000022227812 */ /* 0x000fe200078ec0ff */
[----:B------:R-:W-:-:S04]  /*1a90*/  IMAD.IADD R55, R0, 0x1, -R55 ;  /* 0x0000000100377824 */ /* 0x000fc800078e0a37 */
[----:B------:R-:W-:-:S05]  /*1aa0*/  IMAD R55, R55, 0x100, R34 ;  /* 0x0000010037377824 */ /* 0x000fca00078e0222 */
[----:B0-----:R-:W-:Y:S02]  /*1ab0*/  IADD3 R56, R55, UR4, RZ ;  /* 0x0000000437387c10 */ /* 0x001fe4000fffe0ff */
[----:B-1----:R-:W-:-:S03]  /*1ac0*/  IADD3 R16, R33, 0x80, RZ ;  /* 0x0000008021107810 */ /* 0x002fc60007ffe0ff */
[----:B------:R-:W-:-:S04]  /*1ad0*/  IMAD.WIDE R56, R56, R5, c[0x0][0x160] ;  /* 0x0000580038387625 */ /* 0x000fc800078e0205 */
[----:B------:R-:W-:Y:S02]  /*1ae0*/  IMAD.MOV.U32 R46, RZ, RZ, RZ ;  /* 0x000000ffff2e7224 */ /* 0x000fe400078e00ff */
[----:B------:R-:W-:Y:S01]  /*1af0*/  IMAD.WIDE R16, R16, R21, c[0x0][0x170] ;  /* 0x00005c0010107625 */ /* 0x000fe200078e0215 */
[----:B--2---:R-:W-:Y:S02]  /*1b00*/  SEL R48, R48, RZ, P1 ;  /* 0x000000ff30307207 */ /* 0x004fe40000800000 */
[----:B-----5:R-:W-:Y:S02]  /*1b10*/  SEL R59, R59, RZ, P1 ;  /* 0x000000ff3b3b7207 */ /* 0x020fe40000800000 */
[----:B------:R-:W-:Y:S02]  /*1b20*/  ISETP.LT.AND P1, PT, R22, 0x80, !P4 ;  /* 0x000000801600780c */ /* 0x000fe40006721270 */
[----:B------:R-:W-:-:S11]  /*1b30*/  PRMT R22, RZ, 0x7610, R22 ;  /* 0x00007610ff167816 */ /* 0x000fd60000000016 */
[----:B------:R0:W2:Y:S04]  /*1b40*/  @P1 LDG.E.EL.U16 R22, [R56.64] ;  /* 0x0000000638161981 */ /* 0x0000a8000c2e1500 */
[----:B------:R1:W5:Y:S01]  /*1b50*/  @P1 LDG.E.EL R46, [R16.64] ;  /* 0x00000006102e1981 */ /* 0x000362000c2e1900 */
[----:B------:R-:W-:-:S04]  /*1b60*/  IMAD.U32 R49, R49, 0x10000, RZ ;  /* 0x0001000031317824 */ /* 0x000fc800078e00ff */
[----:B------:R-:W-:Y:S01]  /*1b70*/  FFMA R19, R49, R19, R60 ;  /* 0x0000001331137223 */ /* 0x000fe2000000003c */
[----:B------:R-:W-:Y:S01]  /*1b80*/  SHF.R.S32.HI R49, RZ, 0x1f, R10 ;  /* 0x0000001fff317819 */ /* 0x000fe2000001140a */
[----:B------:R-:W-:Y:S02]  /*1b90*/  IMAD.U32 R50, R50, 0x10000, RZ ;  /* 0x0001000032327824 */ /* 0x000fe400078e00ff */
[----:B-1----:R-:W-:Y:S02]  /*1ba0*/  IMAD.U32 R17, RZ, RZ, UR5 ;  /* 0x00000005ff117e24 */ /* 0x002fe4000f8e00ff */
[----:B------:R-:W-:Y:S01]  /*1bb0*/  FFMA R42, R50, R42, R53 ;  /* 0x0000002a322a7223 */ /* 0x000fe20000000035 */
[----:B------:R-:W-:-:S04]  /*1bc0*/  SHF.R.S32.HI R53, RZ, 0x1f, R4 ;  /* 0x0000001fff357819 */ /* 0x000fc80000011404 */
[----:B------:R-:W-:Y:S01]  /*1bd0*/  LEA.HI R53, R53, R4, RZ, 0xd ;  /* 0x0000000435357211 */ /* 0x000fe200078f68ff */
[----:B------:R-:W-:Y:S01]  /*1be0*/  UISETP.GE.AND UP1, UPT, UR5, 0x80, UPT ;  /* 0x000000800500788c */ /* 0x000fe2000bf26270 */
[----:B------:R-:W-:-:S04]  /*1bf0*/  IMAD.U32 R48, R48, 0x10000, RZ ;  /* 0x0001000030307824 */ /* 0x000fc800078e00ff */
[----:B------:R-:W-:Y:S01]  /*1c00*/  FFMA R44, R48, R59, R44 ;  /* 0x0000003b302c7223 */ /* 0x000fe2000000002c */
[----:B------:R-:W-:-:S04]  /*1c10*/  SHF.R.S32.HI R48, RZ, 0x1f, R3 ;  /* 0x0000001fff307819 */ /* 0x000fc80000011403 */
[----:B------:R-:W-:Y:S02]  /*1c20*/  LEA.HI R48, R48, R3, RZ, 0xd ;  /* 0x0000000330307211 */ /* 0x000fe400078f68ff */
[----:B---3--:R-:W-:Y:S02]  /*1c30*/  SEL R47, R47, RZ, P6 ;  /* 0x000000ff2f2f7207 */ /* 0x008fe40003000000 */
[----:B----4-:R-:W-:-:S03]  /*1c40*/  SEL R60, R43, RZ, P6 ;  /* 0x000000ff2b3c7207 */ /* 0x010fc60003000000 */
[----:B------:R-:W-:Y:S01]  /*1c50*/  IMAD.U32 R47, R47, 0x10000, RZ ;  /* 0x000100002f2f7824 */ /* 0x000fe200078e00ff */
[----:B------:R-:W-:-:S03]  /*1c60*/  LEA.HI R43, R49, R10, RZ, 0xd ;  /* 0x0000000a312b7211 */ /* 0x000fc600078f68ff */
[----:B------:R-:W-:Y:S01]  /*1c70*/  FMUL R49, R47, R60 ;  /* 0x0000003c2f317220 */ /* 0x000fe20000400000 */
[C---:B------:R-:W-:Y:S01]  /*1c80*/  LOP3.LUT R55, R43.reuse, 0xffe000, RZ, 0xc0, !PT ;  /* 0x00ffe0002b377812 */ /* 0x040fe200078ec0ff */
[----:B------:R-:W-:-:S04]  /*1c90*/  IMAD.SHL.U32 R47, R43, 0x80, RZ ;  /* 0x000000802b2f7824 */ /* 0x000fc800078e00ff */
[----:B------:R-:W-:Y:S01]  /*1ca0*/  IMAD.IADD R16, R10, 0x1, -R55 ;  /* 0x000000010a107824 */ /* 0x000fe200078e0a37 */
[----:B------:R-:W-:Y:S02]  /*1cb0*/  LOP3.LUT R43, R47, 0xfff00000, RZ, 0xc0, !PT ;  /* 0xfff000002f2b7812 */ /* 0x000fe400078ec0ff */
[----:B------:R-:W-:-:S03]  /*1cc0*/  FSEL R49, R49, RZ, P6 ;  /* 0x000000ff31317208 */ /* 0x000fc60003000000 */
[----:B------:R-:W-:Y:S01]  /*1cd0*/  IMAD R16, R16, 0x100, R43 ;  /* 0x0000010010107824 */ /* 0x000fe200078e022b */
[----:B------:R-:W-:-:S04]  /*1ce0*/  ISETP.LT.AND P6, PT, R17, 0x80, !P2 ;  /* 0x000000801100780c */ /* 0x000fc800057c1270 */
[----:B0-----:R-:W-:Y:S02]  /*1cf0*/  IADD3 R56, R16, UR4, RZ ;  /* 0x0000000410387c10 */ /* 0x001fe4000fffe0ff */
[----:B------:R-:W-:Y:S02]  /*1d00*/  IADD3 R16, R12, 0x80, RZ ;  /* 0x000000800c107810 */ /* 0x000fe40007ffe0ff */
[----:B------:R-:W-:Y:S01]  /*1d10*/  SEL R45, R45, RZ, P0 ;  /* 0x000000ff2d2d7207 */ /* 0x000fe20000000000 */
[----:B------:R-:W-:-:S04]  /*1d20*/  IMAD.MOV.U32 R55, RZ, RZ, RZ ;  /* 0x000000ffff377224 */ /* 0x000fc800078e00ff */
[----:B------:R-:W-:Y:S01]  /*1d30*/  IMAD.U32 R45, R45, 0x10000, RZ ;  /* 0x000100002d2d7824 */ /* 0x000fe200078e00ff */
[----:B------:R-:W-:Y:S01]  /*1d40*/  SEL R20, R20, RZ, P0 ;  /* 0x000000ff14147207 */ /* 0x000fe20000000000 */
[----:B------:R-:W-:-:S04]  /*1d50*/  IMAD.WIDE R16, R16, R21, c[0x0][0x170] ;  /* 0x00005c0010107625 */ /* 0x000fc800078e0215 */
[----:B------:R-:W-:Y:S01]  /*1d60*/  FMUL R50, R45, R20 ;  /* 0x000000142d327220 */ /* 0x000fe20000400000 */
[C---:B------:R-:W-:Y:S01]  /*1d70*/  IMAD.SHL.U32 R45, R53.reuse, 0x80, RZ ;  /* 0x00000080352d7824 */ /* 0x040fe200078e00ff */
[----:B------:R-:W-:Y:S01]  /*1d80*/  LOP3.LUT R53, R53, 0xffe000, RZ, 0xc0, !PT ;  /* 0x00ffe00035357812 */ /* 0x000fe200078ec0ff */
[----:B------:R0:W3:Y:S03]  /*1d90*/  @P6 LDG.E.EL R55, [R16.64] ;  /* 0x0000000610376981 */ /* 0x0000e6000c2e1900 */
[----:B------:R-:W-:Y:S02]  /*1da0*/  LOP3.LUT R45, R45, 0xfff00000, RZ, 0xc0, !PT ;  /* 0xfff000002d2d7812 */ /* 0x000fe400078ec0ff */
[----:B------:R-:W-:Y:S01]  /*1db0*/  FSEL R50, R50, RZ, P0 ;  /* 0x000000ff32327208 */ /* 0x000fe20000000000 */
[----:B------:R-:W-:Y:S01]  /*1dc0*/  IMAD.WIDE R56, R56, R5, c[0x0][0x160] ;  /* 0x0000580038387625 */ /* 0x000fe200078e0205 */
[----:B------:R-:W-:-:S03]  /*1dd0*/  PRMT R47, RZ, 0x7610, R47 ;  /* 0x00007610ff2f7816 */ /* 0x000fc6000000002f */
[----:B0-----:R-:W-:Y:S01]  /*1de0*/  IMAD.IADD R16, R4, 0x1, -R53 ;  /* 0x0000000104107824 */ /* 0x001fe200078e0a35 */
[----:B------:R-:W-:Y:S02]  /*1df0*/  PLOP3.LUT P0, PT, PT, PT, UP1, 0x40, 0x0 ;  /* 0x000000000000781c */ /* 0x000fe40003f0e818 */
[----:B------:R0:W4:Y:S01]  /*1e00*/  @P6 LDG.E.EL.U16 R47, [R56.64] ;  /* 0x00000006382f6981 */ /* 0x000122000c2e1500 */
[----:B------:R-:W-:Y:S01]  /*1e10*/  IMAD R16, R16, 0x100, R45 ;  /* 0x0000010010107824 */ /* 0x000fe200078e022d */
[----:B------:R-:W-:Y:S02]  /*1e20*/  ISETP.LT.AND P0, PT, R31, 0x2, P0 ;  /* 0x000000021f00780c */ /* 0x000fe40000701270 */
[----:B------:R-:W-:Y:S02]  /*1e30*/  PRMT R20, RZ, 0x7610, R20 ;  /* 0x00007610ff147816 */ /* 0x000fe40000000014 */
[----:B0-----:R-:W-:Y:S02]  /*1e40*/  IADD3 R56, R16, UR4, RZ ;  /* 0x0000000410387c10 */ /* 0x001fe4000fffe0ff */
[----:B------:R-:W-:-:S03]  /*1e50*/  IADD3 R16, R24, 0x80, RZ ;  /* 0x0000008018107810 */ /* 0x000fc60007ffe0ff */
[----:B------:R-:W-:-:S04]  /*1e60*/  IMAD.WIDE R56, R56, R5, c[0x0][0x160] ;  /* 0x0000580038387625 */ /* 0x000fc800078e0205 */
[----:B------:R-:W-:Y:S01]  /*1e70*/  IMAD.MOV.U32 R53, RZ, RZ, RZ ;  /* 0x000000ffff357224 */ /* 0x000fe200078e00ff */
[----:B------:R0:W4:Y:S01]  /*1e80*/  @P0 LDG.E.EL.U16 R20, [R56.64] ;  /* 0x0000000638140981 */ /* 0x000122000c2e1500 */
[----:B------:R-:W-:-:S05]  /*1e90*/  IMAD.WIDE R16, R16, R21, c[0x0][0x170] ;  /* 0x00005c0010107625 */ /* 0x000fca00078e0215 */
[----:B------:R1:W4:Y:S01]  /*1ea0*/  @P0 LDG.E.EL R53, [R16.64] ;  /* 0x0000000610350981 */ /* 0x000322000c2e1900 */
[----:B------:R-:W-:Y:S02]  /*1eb0*/  IADD3 R60, R30, 0x80, RZ ;  /* 0x000000801e3c7810 */ /* 0x000fe40007ffe0ff */
[----:B--2---:R-:W-:Y:S02]  /*1ec0*/  SEL R22, R22, RZ, P1 ;  /* 0x000000ff16167207 */ /* 0x004fe40000800000 */
[----:B-----5:R-:W-:-:S03]  /*1ed0*/  SEL R59, R46, RZ, P1 ;  /* 0x000000ff2e3b7207 */ /* 0x020fc60000800000 */
[----:B------:R-:W-:Y:S02]  /*1ee0*/  IMAD.U32 R22, R22, 0x10000, RZ ;  /* 0x0001000016167824 */ /* 0x000fe400078e00ff */
[C---:B------:R-:W-:Y:S01]  /*1ef0*/  IMAD.SHL.U32 R46, R48.reuse, 0x80, RZ ;  /* 0x00000080302e7824 */ /* 0x040fe200078e00ff */
[----:B------:R-:W-:Y:S01]  /*1f00*/  LOP3.LUT R48, R48, 0xffe000, RZ, 0xc0, !PT ;  /* 0x00ffe00030307812 */ /* 0x000fe200078ec0ff */
[----:B0-----:R-:W-:-:S03]  /*1f10*/  FMUL R56, R22, R59 ;  /* 0x0000003b16387220 */ /* 0x001fc60000400000 */
[----:B------:R-:W-:Y:S01]  /*1f20*/  LOP3.LUT R46, R46, 0xfff00000, RZ, 0xc0, !PT ;  /* 0xfff000002e2e7812 */ /* 0x000fe200078ec0ff */
[----:B-1----:R-:W-:Y:S01]  /*1f30*/  IMAD.IADD R17, R3, 0x1, -R48 ;  /* 0x0000000103117824 */ /* 0x002fe200078e0a30 */
[----:B------:R-:W-:Y:S02]  /*1f40*/  FSEL R56, R56, RZ, P1 ;  /* 0x000000ff38387208 */ /* 0x000fe40000800000 */
[----:B------:R-:W-:Y:S01]  /*1f50*/  PLOP3.LUT P1, PT, PT, PT, UP1, 0x40, 0x0 ;  /* 0x000000000000781c */ /* 0x000fe20003f2e818 */
[----:B------:R-:W-:-:S03]  /*1f60*/  IMAD R16, R17, 0x100, R46 ;  /* 0x0000010011107824 */ /* 0x000fc600078e022e */
[----:B------:R-:W-:Y:S02]  /*1f70*/  ISETP.LT.AND P1, PT, R11, 0x2, P1 ;  /* 0x000000020b00780c */ /* 0x000fe40000f21270 */
[----:B------:R-:W-:Y:S02]  /*1f80*/  IADD3 R16, R16, UR4, RZ ;  /* 0x0000000410107c10 */ /* 0x000fe4000fffe0ff */
[----:B------:R-:W-:-:S03]  /*1f90*/  PRMT R22, RZ, 0x7610, R22 ;  /* 0x00007610ff167816 */ /* 0x000fc60000000016 */
[----:B------:R-:W-:-:S04]  /*1fa0*/  IMAD.WIDE R16, R16, R5, c[0x0][0x160] ;  /* 0x0000580010107625 */ /* 0x000fc800078e0205 */
[----:B------:R-:W-:Y:S02]  /*1fb0*/  IMAD.MOV.U32 R48, RZ, RZ, RZ ;  /* 0x000000ffff307224 */ /* 0x000fe400078e00ff */
[----:B------:R0:W2:Y:S02]  /*1fc0*/  @P1 LDG.E.EL.U16 R22, [R16.64] ;  /* 0x0000000610161981 */ /* 0x0000a4000c2e1500 */
[----:B0-----:R-:W-:-:S05]  /*1fd0*/  IMAD.WIDE R16, R60, R21, c[0x0][0x170] ;  /* 0x00005c003c107625 */ /* 0x001fca00078e0215 */
[----:B------:R0:W5:Y:S01]  /*1fe0*/  @P1 LDG.E.EL R48, [R16.64] ;  /* 0x0000000610301981 */ /* 0x000162000c2e1900 */
[----:B---3--:R-:W-:Y:S02]  /*1ff0*/  SEL R60, R55, RZ, P6 ;  /* 0x000000ff373c7207 */ /* 0x008fe40003000000 */
[----:B------:R-:W-:-:S04]  /*2000*/  SHF.R.S32.HI R55, RZ, 0x1f, R9 ;  /* 0x0000001fff377819 */ /* 0x000fc80000011409 */
[----:B------:R-:W-:Y:S02]  /*2010*/  LEA.HI R55, R55, R9, RZ, 0xd ;  /* 0x0000000937377211 */ /* 0x000fe400078f68ff */
[----:B----4-:R-:W-:-:S05]  /*2020*/  SEL R47, R47, RZ, P6 ;  /* 0x000000ff2f2f7207 */ /* 0x010fca0003000000 */
[----:B------:R-:W-:-:S04]  /*2030*/  IMAD.U32 R47, R47, 0x10000, RZ ;  /* 0x000100002f2f7824 */ /* 0x000fc800078e00ff */
[----:B------:R-:W-:Y:S01]  /*2040*/  FMUL R59, R47, R60 ;  /* 0x0000003c2f3b7220 */ /* 0x000fe20000400000 */
[C---:B------:R-:W-:Y:S01]  /*2050*/  IMAD.SHL.U32 R47, R55.reuse, 0x80, RZ ;  /* 0x00000080372f7824 */ /* 0x040fe200078e00ff */
[----:B------:R-:W-:-:S04]  /*2060*/  LOP3.LUT R60, R55, 0xffe000, RZ, 0xc0, !PT ;  /* 0x00ffe000373c7812 */ /* 0x000fc800078ec0ff */
[----:B------:R-:W-:Y:S01]  /*2070*/  LOP3.LUT R47, R47, 0xfff00000, RZ, 0xc0, !PT ;  /* 0xfff000002f2f7812 */ /* 0x000fe200078ec0ff */
[----:B------:R-:W-:Y:S01]  /*2080*/  IMAD.IADD R60, R9, 0x1, -R60 ;  /* 0x00000001093c7824 */ /* 0x000fe200078e0a3c */
[----:B------:R-:W-:Y:S02]  /*2090*/  FSEL R59, R59, RZ, P6 ;  /* 0x000000ff3b3b7208 */ /* 0x000fe40003000000 */
[----:B------:R-:W-:Y:S01]  /*20a0*/  PLOP3.LUT P6, PT, PT, PT, UP1, 0x40, 0x0 ;  /* 0x000000000000781c */ /* 0x000fe20003fce818 */
[----:B0-----:R-:W-:Y:S01]  /*20b0*/  IMAD R16, R60, 0x100, R47 ;  /* 0x000001003c107824 */ /* 0x001fe200078e022f */
[----:B------:R-:W-:Y:S02]  /*20c0*/  SEL R20, R20, RZ, P0 ;  /* 0x000000ff14147207 */ /* 0x000fe40000000000 */
[----:B------:R-:W-:Y:S02]  /*20d0*/  ISETP.LT.AND P6, PT, R15, 0x2, P6 ;  /* 0x000000020f00780c */ /* 0x000fe400037c1270 */
[----:B------:R-:W-:Y:S01]  /*20e0*/  SEL R53, R53, RZ, P0 ;  /* 0x000000ff35357207 */ /* 0x000fe20000000000 */
[----:B------:R-:W-:Y:S01]  /*20f0*/  IMAD.U32 R20, R20, 0x10000, RZ ;  /* 0x0001000014147824 */ /* 0x000fe200078e00ff */
[----:B------:R-:W-:-:S03]  /*2100*/  IADD3 R16, R16, UR4, RZ ;  /* 0x0000000410107c10 */ /* 0x000fc6000fffe0ff */
[----:B------:R-:W-:Y:S01]  /*2110*/  FMUL R57, R20, R53 ;  /* 0x0000003514397220 */ /* 0x000fe20000400000 */
[----:B------:R-:W-:Y:S01]  /*2120*/  PRMT R20, RZ, 0x7610, R20 ;  /* 0x00007610ff147816 */ /* 0x000fe20000000014 */
[----:B------:R-:W-:-:S05]  /*2130*/  IMAD.WIDE R16, R16, R5, c[0x0][0x160] ;  /* 0x0000580010107625 */ /* 0x000fca00078e0205 */
[----:B------:R0:W3:Y:S01]  /*2140*/  @P6 LDG.E.EL.U16 R20, [R16.64] ;  /* 0x0000000610146981 */ /* 0x0000e2000c2e1500 */
[----:B--2---:R-:W-:-:S05]  /*2150*/  SEL R22, R22, RZ, P1 ;  /* 0x000000ff16167207 */ /* 0x004fca0000800000 */
[----:B------:R-:W-:Y:S01]  /*2160*/  IMAD.U32 R22, R22, 0x10000, RZ ;  /* 0x0001000016167824 */ /* 0x000fe200078e00ff */
[----:B-----5:R-:W-:Y:S02]  /*2170*/  SEL R55, R48, RZ, P1 ;  /* 0x000000ff30377207 */ /* 0x020fe40000800000 */
[----:B------:R-:W-:-:S03]  /*2180*/  IADD3 R48, R13, 0x80, RZ ;  /* 0x000000800d307810 */ /* 0x000fc60007ffe0ff */
[----:B------:R-:W-:Y:S01]  /*2190*/  FMUL R55, R22, R55 ;  /* 0x0000003716377220 */ /* 0x000fe20000400000 */
[----:B------:R-:W-:Y:S02]  /*21a0*/  IMAD.MOV.U32 R22, RZ, RZ, RZ ;  /* 0x000000ffff167224 */ /* 0x000fe400078e00ff */
[----:B0-----:R-:W-:-:S05]  /*21b0*/  IMAD.WIDE R16, R48, R21, c[0x0][0x170] ;  /* 0x00005c0030107625 */ /* 0x001fca00078e0215 */
[----:B------:R0:W2:Y:S01]  /*21c0*/  @P6 LDG.E.EL R22, [R16.64] ;  /* 0x0000000610166981 */ /* 0x0000a2000c2e1900 */
[----:B------:R-:W-:-:S04]  /*21d0*/  SHF.R.S32.HI R53, RZ, 0x1f, R6 ;  /* 0x0000001fff357819 */ /* 0x000fc80000011406 */
[----:B------:R-:W-:-:S05]  /*21e0*/  LEA.HI R53, R53, R6, RZ, 0xd ;  /* 0x0000000635357211 */ /* 0x000fca00078f68ff */
[C---:B------:R-:W-:Y:S01]  /*21f0*/  IMAD.SHL.U32 R48, R53.reuse, 0x80, RZ ;  /* 0x0000008035307824 */ /* 0x040fe200078e00ff */
[----:B------:R-:W-:Y:S02]  /*2200*/  LOP3.LUT R53, R53, 0xffe000, RZ, 0xc0, !PT ;  /* 0x00ffe00035357812 */ /* 0x000fe400078ec0ff */
[----:B------:R-:W-:Y:S02]  /*2210*/  FSEL R57, R57, RZ, P0 ;  /* 0x000000ff39397208 */ /* 0x000fe40000000000 */
[----:B------:R-:W-:Y:S01]  /*2220*/  LOP3.LUT R48, R48, 0xfff00000, RZ, 0xc0, !PT ;  /* 0xfff0000030307812 */ /* 0x000fe200078ec0ff */
[----:B------:R-:W-:Y:S01]  /*2230*/  IMAD.IADD R53, R6, 0x1, -R53 ;  /* 0x0000000106357824 */ /* 0x000fe200078e0a35 */
[----:B------:R-:W-:-:S03]  /*2240*/  PLOP3.LUT P0, PT, PT, PT, UP1, 0x40, 0x0 ;  /* 0x000000000000781c */ /* 0x000fc60003f0e818 */
[----:B------:R-:W-:Y:S01]  /*2250*/  IMAD R53, R53, 0x100, R48 ;  /* 0x0000010035357824 */ /* 0x000fe200078e0230 */
[----:B------:R-:W-:-:S04]  /*2260*/  ISETP.LT.AND P0, PT, R25, 0x2, P0 ;  /* 0x000000021900780c */ /* 0x000fc80000701270 */
[----:B0-----:R-:W-:Y:S02]  /*2270*/  IADD3 R16, R53, UR4, RZ ;  /* 0x0000000435107c10 */ /* 0x001fe4000fffe0ff */
[----:B------:R-:W-:Y:S01]  /*2280*/  IADD3 R60, R26, 0x80, RZ ;  /* 0x000000801a3c7810 */ /* 0x000fe20007ffe0ff */
[----:B------:R-:W-:Y:S01]  /*2290*/  IMAD.MOV.U32 R53, RZ, RZ, RZ ;  /* 0x000000ffff357224 */ /* 0x000fe200078e00ff */
[----:B---3--:R-:W-:-:S05]  /*22a0*/  SEL R20, R20, RZ, P6 ;  /* 0x000000ff14147207 */ /* 0x008fca0003000000 */
[----:B------:R-:W-:Y:S01]  /*22b0*/  IMAD.U32 R20, R20, 0x10000, RZ ;  /* 0x0001000014147824 */ /* 0x000fe200078e00ff */
[----:B--2---:R-:W-:Y:S02]  /*22c0*/  SEL R17, R22, RZ, P6 ;  /* 0x000000ff16117207 */ /* 0x004fe40003000000 */
[----:B------:R-:W-:-:S03]  /*22d0*/  PRMT R22, RZ, 0x7610, R22 ;  /* 0x00007610ff167816 */ /* 0x000fc60000000016 */
[----:B------:R-:W-:Y:S01]  /*22e0*/  FMUL R20, R20, R17 ;  /* 0x0000001114147220 */ /* 0x000fe20000400000 */
[----:B------:R-:W-:-:S05]  /*22f0*/  IMAD.WIDE R16, R16, R5, c[0x0][0x160] ;  /* 0x0000580010107625 */ /* 0x000fca00078e0205 */
[----:B------:R0:W2:Y:S02]  /*2300*/  @P0 LDG.E.EL.U16 R22, [R16.64] ;  /* 0x0000000610160981 */ /* 0x0000a4000c2e1500 */
[----:B0-----:R-:W-:-:S05]  /*2310*/  IMAD.WIDE R16, R60, R21, c[0x0][0x170] ;  /* 0x00005c003c107625 */ /* 0x001fca00078e0215 */
[----:B------:R0:W3:Y:S01]  /*2320*/  @P0 LDG.E.EL R53, [R16.64] ;  /* 0x0000000610350981 */ /* 0x0000e2000c2e1900 */
[----:B------:R-:W-:Y:S01]  /*2330*/  IMAD R54, R41, 0x4, R54 ;  /* 0x0000000429367824 */ /* 0x000fe200078e0236 */
[----:B------:R-:W-:Y:S01]  /*2340*/  FADD R50, R61, R50 ;  /* 0x000000323d327221 */ /* 0x000fe20000000000 */
[----:B------:R-:W-:-:S03]  /*2350*/  FADD R51, R51, R56 ;  /* 0x0000003833337221 */ /* 0x000fc60000000000 */
[----:B------:R-:W-:Y:S01]  /*2360*/  SHF.R.S32.HI R61, RZ, 0x1f, R54 ;  /* 0x0000001fff3d7819 */ /* 0x000fe20000011436 */
[----:B------:R-:W-:-:S03]  /*2370*/  FADD R52, R52, R59 ;  /* 0x0000003b34347221 */ /* 0x000fc60000000000 */
[-C--:B------:R-:W-:Y:S02]  /*2380*/  LEA.HI R56, R61, R54.reuse, RZ, 0xb ;  /* 0x000000363d387211 */ /* 0x080fe400078f58ff */
[----:B0-----:R-:W-:Y:S02]  /*2390*/  LEA.HI R17, R23, R54, RZ, 0xd ;  /* 0x0000003617117211 */ /* 0x001fe400078f68ff */
[----:B------:R-:W-:Y:S01]  /*23a0*/  LOP3.LUT R59, R56, 0xfffff800, RZ, 0xc0, !PT ;  /* 0xfffff800383b7812 */ /* 0x000fe200078ec0ff */
[----:B------:R-:W-:Y:S01]  /*23b0*/  FADD R49, R58, R49 ;  /* 0x000000313a317221 */ /* 0x000fe20000000000 */
[----:B------:R-:W-:Y:S01]  /*23c0*/  IMAD.U32 R58, RZ, RZ, UR5 ;  /* 0x00000005ff3a7e24 */ /* 0x000fe2000f8e00ff */
[----:B------:R-:W-:Y:S01]  /*23d0*/  SHF.R.S32.HI R56, RZ, 0xb, R56 ;  /* 0x0000000bff387819 */ /* 0x000fe20000011438 */
[----:B------:R-:W-:Y:S02]  /*23e0*/  IMAD.SHL.U32 R17, R17, 0x40, RZ ;  /* 0x0000004011117824 */ /* 0x000fe400078e00ff */
[C---:B------:R-:W-:Y:S01]  /*23f0*/  IMAD.IADD R59, R54.reuse, 0x1, -R59 ;  /* 0x00000001363b7824 */ /* 0x040fe200078e0a3b */
[----:B------:R-:W-:-:S03]  /*2400*/  IADD3 R54, R54, 0x200, RZ ;  /* 0x0000020036367810 */ /* 0x000fc60007ffe0ff */
[----:B------:R-:W-:Y:S01]  /*2410*/  IMAD R16, R58, 0x800, R59 ;  /* 0x000008003a107824 */ /* 0x000fe200078e023b */
[----:B------:R-:W-:Y:S02]  /*2420*/  FSEL R58, R55, RZ, P1 ;  /* 0x000000ff373a7208 */ /* 0x000fe40000800000 */
[----:B------:R-:W-:Y:S02]  /*2430*/  PLOP3.LUT P1, PT, PT, PT, UP0, 0x40, 0x0 ;  /* 0x000000000000781c */ /* 0x000fe40003f2e808 */
[----:B------:R-:W-:Y:S02]  /*2440*/  LOP3.LUT R56, R56, 0x80000003, RZ, 0xc0, !PT ;  /* 0x8000000338387812 */ /* 0x000fe400078ec0ff */
[----:B------:R-:W-:Y:S02]  /*2450*/  LOP3.LUT R17, R17, 0xfff80000, RZ, 0xc0, !PT ;  /* 0xfff8000011117812 */ /* 0x000fe400078ec0ff */
[----:B------:R-:W-:Y:S02]  /*2460*/  LEA.HI R23, R23, R54, RZ, 0xd ;  /* 0x0000003617177211 */ /* 0x000fe400078f68ff */
[----:B------:R-:W-:-:S02]  /*2470*/  SHF.R.S32.HI R61, RZ, 0x1f, R54 ;  /* 0x0000001fff3d7819 */ /* 0x000fc40000011436 */
[----:B------:R-:W-:Y:S01]  /*2480*/  ISETP.EQ.AND P1, PT, R56, 0x2, P1 ;  /* 0x000000023800780c */ /* 0x000fe20000f22270 */
[----:B------:R-:W-:Y:S01]  /*2490*/  IMAD.IADD R56, R16, 0x1, R17 ;  /* 0x0000000110387824 */ /* 0x000fe200078e0211 */
[-C--:B------:R-:W-:Y:S01]  /*24a0*/  LEA.HI R61, R61, R54.reuse, RZ, 0xb ;  /* 0x000000363d3d7211 */ /* 0x080fe200078f58ff */
[----:B------:R-:W-:Y:S01]  /*24b0*/  IMAD.SHL.U32 R23, R23, 0x40, RZ ;  /* 0x0000004017177824 */ /* 0x000fe200078e00ff */
[----:B------:R-:W-:Y:S01]  /*24c0*/  FADD R55, R19, R58 ;  /* 0x0000003a13377221 */ /* 0x000fe20000000000 */
[----:B------:R-:W-:Y:S01]  /*24d0*/  IMAD.WIDE R58, R56, R21, c[0x0][0x178] ;  /* 0x00005e00383a7625 */ /* 0x000fe200078e0215 */
[----:B------:R-:W-:Y:S02]  /*24e0*/  LOP3.LUT R56, R61, 0xfffff800, RZ, 0xc0, !PT ;  /* 0xfffff8003d387812 */ /* 0x000fe400078ec0ff */
[----:B------:R-:W-:Y:S01]  /*24f0*/  LOP3.LUT R23, R23, 0xfff80000, RZ, 0xc0, !PT ;  /* 0xfff8000017177812 */ /* 0x000fe200078ec0ff */
[----:B------:R-:W-:Y:S01]  /*2500*/  FADD R57, R18, R57 ;  /* 0x0000003912397221 */ /* 0x000fe20000000000 */
[----:B------:R-:W-:Y:S01]  /*2510*/  CS2R R16, SRZ ;  /* 0x0000000000107805 */ /* 0x000fe2000001ff00 */
[----:B------:R-:W-:Y:S01]  /*2520*/  CS2R R18, SRZ ;  /* 0x0000000000127805 */ /* 0x000fe2000001ff00 */
[----:B------:R-:W-:-:S02]  /*2530*/  IADD3 R23, R23, R54, -R56 ;  /* 0x0000003617177210 */ /* 0x000fc40007ffe838 */
[----:B------:R-:W-:Y:S02]  /*2540*/  SHF.R.S32.HI R54, RZ, 0xb, R61 ;  /* 0x0000000bff367819 */ /* 0x000fe4000001143d */
[----:B------:R-:W-:Y:S01]  /*2550*/  FSEL R61, R20, RZ, P6 ;  /* 0x000000ff143d7208 */ /* 0x000fe20003000000 */
[----:B------:R0:W4:Y:S01]  /*2560*/  @P1 LDG.E.EL.128 R16, [R58.64] ;  /* 0x000000063a101981 */ /* 0x000122000c2e1d00 */
[----:B------:R-:W-:Y:S02]  /*2570*/  PLOP3.LUT P6, PT, PT, PT, UP0, 0x40, 0x0 ;  /* 0x000000000000781c */ /* 0x000fe40003fce808 */
[----:B------:R-:W-:-:S04]  /*2580*/  LOP3.LUT R20, R54, 0x80000003, RZ, 0xc0, !PT ;  /* 0x8000000336147812 */ /* 0x000fc800078ec0ff */
[----:B------:R-:W-:Y:S01]  /*2590*/  ISETP.EQ.AND P6, PT, R20, 0x2, P6 ;  /* 0x000000021400780c */ /* 0x000fe200037c2270 */
[----:B0-----:R-:W-:-:S04]  /*25a0*/  IMAD.U32 R58, RZ, RZ, UR5 ;  /* 0x00000005ff3a7e24 */ /* 0x001fc8000f8e00ff */
[----:B------:R-:W-:-:S04]  /*25b0*/  IMAD R58, R58, 0x800, R23 ;  /* 0x000008003a3a7824 */ /* 0x000fc800078e0217 */
[----:B------:R-:W-:Y:S02]  /*25c0*/  IMAD.WIDE R58, R58, R21, c[0x0][0x178] ;  /* 0x00005e003a3a7625 */ /* 0x000fe400078e0215 */
[----:B------:R-:W-:Y:S01]  /*25d0*/  CS2R R20, SRZ ;  /* 0x0000000000147805 */ /* 0x000fe2000001ff00 */
[----:B--2---:R-:W-:-:S05]  /*25e0*/  SEL R22, R22, RZ, P0 ;  /* 0x000000ff16167207 */ /* 0x004fca0000000000 */
[----:B------:R-:W-:Y:S01]  /*25f0*/  IMAD.U32 R22, R22, 0x10000, RZ ;  /* 0x0001000016167824 */ /* 0x000fe200078e00ff */
[----:B---3--:R-:W-:-:S05]  /*2600*/  SEL R53, R53, RZ, P0 ;  /* 0x000000ff35357207 */ /* 0x008fca0000000000 */
[----:B------:R-:W-:Y:S02]  /*2610*/  FMUL R53, R22, R53 ;  /* 0x0000003516357220 */ /* 0x000fe40000400000 */
[----:B------:R-:W-:-:S06]  /*2620*/  CS2R R22, SRZ ;  /* 0x0000000000167805 */ /* 0x000fcc000001ff00 */
[----:B------:R0:W2:Y:S01]  /*2630*/  @P6 LDG.E.EL.128 R20, [R58.64] ;  /* 0x000000063a146981 */ /* 0x0000a2000c2e1d00 */
[----:B------:R-:W-:Y:S01]  /*2640*/  FSEL R53, R53, RZ, P0 ;  /* 0x000000ff35357208 */ /* 0x000fe20000000000 */
[----:B------:R-:W-:Y:S01]  /*2650*/  IMAD.IADD R24, R45, 0x1, R24 ;  /* 0x000000012d187824 */ /* 0x000fe200078e0218 */
[----:B------:R-:W-:Y:S01]  /*2660*/  PLOP3.LUT P0, PT, PT, PT, UP0, 0x40, 0x0 ;  /* 0x000000000000781c */ /* 0x000fe20003f0e808 */
[----:B------:R-:W-:Y:S01]  /*2670*/  FADD R42, R42, R61 ;  /* 0x0000003d2a2a7221 */ /* 0x000fe20000000000 */
[----:B------:R-:W-:Y:S01]  /*2680*/  UIADD3 UR4, UR5, 0x80000, URZ ;  /* 0x0008000005047890 */ /* 0x000fe2000fffe03f */
[----:B------:R-:W-:Y:S02]  /*2690*/  IMAD R45, R14, 0x100, R45 ;  /* 0x000001000e2d7824 */ /* 0x000fe400078e022d */
[----:B------:R-:W-:Y:S01]  /*26a0*/  IMAD.SHL.U32 R60, R41, 0x20, RZ ;  /* 0x00000020293c7824 */ /* 0x000fe200078e00ff */
[----:B------:R-:W-:Y:S01]  /*26b0*/  ISETP.GT.AND P0, PT, R31, 0x2, P0 ;  /* 0x000000021f00780c */ /* 0x000fe20000704270 */
[----:B------:R-:W-:-:S02]  /*26c0*/  IMAD.IADD R30, R46, 0x1, R30 ;  /* 0x000000012e1e7824 */ /* 0x000fc400078e021e */
[----:B------:R-:W-:Y:S01]  /*26d0*/  IMAD R27, R27, 0x100, R46 ;  /* 0x000001001b1b7824 */ /* 0x000fe200078e022e */
[----:B------:R-:W-:Y:S01]  /*26e0*/  LOP3.LUT R46, R41, 0x80, RZ, 0xfc, !PT ;  /* 0x00000080292e7812 */ /* 0x000fe200078efcff */
[----:B------:R-:W-:Y:S01]  /*26f0*/  IMAD.IADD R14, R47, 0x1, R13 ;  /* 0x000000012f0e7824 */ /* 0x000fe200078e020d */
[C---:B------:R-:W-:Y:S01]  /*2700*/  LOP3.LUT R13, R41.reuse, 0x180, RZ, 0xfc, !PT ;  /* 0x00000180290d7812 */ /* 0x040fe200078efcff */
[----:B------:R-:W-:Y:S01]  /*2710*/  IMAD R8, R8, 0x100, R47 ;  /* 0x0000010008087824 */ /* 0x000fe200078e022f */
[----:B------:R-:W-:Y:S01]  /*2720*/  LOP3.LUT R47, R41, 0x100, RZ, 0xfc, !PT ;  /* 0x00000100292f7812 */ /* 0x000fe200078efcff */
[----:B------:R-:W-:Y:S01]  /*2730*/  FADD R44, R44, R53 ;  /* 0x000000352c2c7221 */ /* 0x000fe20000000000 */
[----:B----4-:R-:W-:Y:S02]  /*2740*/  SEL R61, R16, RZ, P1 ;  /* 0x000000ff103d7207 */ /* 0x010fe40000800000 */
[----:B0-----:R-:W-:Y:S02]  /*2750*/  SEL R59, R17, RZ, P1 ;  /* 0x000000ff113b7207 */ /* 0x001fe40000800000 */
[----:B------:R-:W-:-:S02]  /*2760*/  SEL R18, R18, RZ, P1 ;  /* 0x000000ff12127207 */ /* 0x000fc40000800000 */
[----:B------:R-:W-:Y:S01]  /*2770*/  SEL R19, R19, RZ, P1 ;  /* 0x000000ff13137207 */ /* 0x000fe20000800000 */
[----:B------:R-:W-:Y:S01]  /*2780*/  STS [R60], R61 ;  /* 0x0000003d3c007388 */ /* 0x000fe20000000800 */
[----:B------:R-:W-:-:S03]  /*2790*/  PLOP3.LUT P1, PT, PT, PT, UP0, 0x40, 0x0 ;  /* 0x000000000000781c */ /* 0x000fc60003f2e808 */
[----:B------:R-:W-:Y:S04]  /*27a0*/  STS [R60+0x8], R59 ;  /* 0x0000083b3c007388 */ /* 0x000fe80000000800 */
[----:B------:R-:W-:Y:S04]  /*27b0*/  STS [R60+0x10], R18 ;  /* 0x000010123c007388 */ /* 0x000fe80000000800 */
[----:B------:R-:W-:Y:S04]  /*27c0*/  STS [R60+0x18], R19 ;  /* 0x000018133c007388 */ /* 0x000fe80000000800 */
[----:B------:R-:W-:Y:S06]  /*27d0*/  BAR.SYNC 0x0 ;  /* 0x0000000000007b1d */ /* 0x000fec0000000000 */
[----:B------:R-:W-:Y:S01]  /*27e0*/  LDS R58, [R41.X8] ;  /* 0x00000000293a7984 */ /* 0x000fe20000008800 */
[----:B------:R-:W-:-:S03]  /*27f0*/  PRMT R59, RZ, 0x7610, R59 ;  /* 0x00007610ff3b7816 */ /* 0x000fc6000000003b */
[----:B------:R-:W-:Y:S04]  /*2800*/  LDS R53, [R46.X8] ;  /* 0x000000002e357984 */ /* 0x000fe80000008800 */
[----:B------:R-:W-:Y:S04]  /*2810*/  LDS R56, [R47.X8] ;  /* 0x000000002f387984 */ /* 0x000fe80000008800 */
[----:B------:R-:W-:Y:S04]  /*2820*/  LDS R54, [R13.X8] ;  /* 0x000000000d367984 */ /* 0x000fe80000008800 */
[----:B------:R-:W-:Y:S06]  /*2830*/  BAR.SYNC 0x0 ;  /* 0x0000000000007b1d */ /* 0x000fec0000000000 */
[----:B------:R-:W-:-:S02]  /*2840*/  ISETP.GT.AND P1, PT, R11, 0x2, P1 ;  /* 0x000000020b00780c */ /* 0x000fc40000f24270 */
[----:B------:R-:W-:Y:S02]  /*2850*/  IADD3 R16, R27, UR4, RZ ;  /* 0x000000041b107c10 */ /* 0x000fe4000fffe0ff */
[----:B------:R-:W-:Y:S02]  /*2860*/  PRMT R27, RZ, 0x7610, R27 ;  /* 0x00007610ff1b7816 */ /* 0x000fe4000000001b */
[----:B--2---:R-:W-:Y:S02]  /*2870*/  SEL R17, R20, RZ, P6 ;  /* 0x000000ff14117207 */ /* 0x004fe40003000000 */
[----:B------:R-:W-:Y:S02]  /*2880*/  SEL R21, R21, RZ, P6 ;  /* 0x000000ff15157207 */ /* 0x000fe40003000000 */
[----:B------:R-:W-:Y:S02]  /*2890*/  IADD3 R20, R45, UR4, RZ ;  /* 0x000000042d147c10 */ /* 0x000fe4000fffe0ff */
[----:B------:R-:W-:Y:S01]  /*28a0*/  SEL R19, R22, RZ, P6 ;  /* 0x000000ff16137207 */ /* 0x000fe20003000000 */
[----:B------:R0:W-:Y:S01]  /*28b0*/  STS [R60+0x8], R21 ;  /* 0x000008153c007388 */ /* 0x0001e20000000800 */
[----:B------:R-:W-:Y:S01]  /*28c0*/  SEL R61, R23, RZ, P6 ;  /* 0x000000ff173d7207 */ /* 0x000fe20003000000 */
[-C--:B------:R-:W-:Y:S01]  /*28d0*/  IMAD.WIDE R22, R24, R5.reuse, c[0x0][0x180] ;  /* 0x0000600018167625 */ /* 0x080fe200078e0205 */
[----:B------:R-:W-:Y:S01]  /*28e0*/  PRMT R45, RZ, 0x7610, R45 ;  /* 0x00007610ff2d7816 */ /* 0x000fe2000000002d */
[----:B------:R-:W-:Y:S02]  /*28f0*/  STS [R60], R17 ;  /* 0x000000113c007388 */ /* 0x000fe40000000800 */
[----:B0-----:R-:W-:-:S02]  /*2900*/  IMAD.WIDE R20, R20, R5, c[0x0][0x180] ;  /* 0x0000600014147625 */ /* 0x001fc400078e0205 */
[----:B------:R-:W-:Y:S04]  /*2910*/  STS [R60+0x10], R19 ;  /* 0x000010133c007388 */ /* 0x000fe80000000800 */
[----:B------:R-:W-:Y:S04]  /*2920*/  STS [R60+0x18], R61 ;  /* 0x0000183d3c007388 */ /* 0x000fe80000000800 */
[----:B------:R-:W-:Y:S06]  /*2930*/  BAR.SYNC 0x0 ;  /* 0x0000000000007b1d */ /* 0x000fec0000000000 */
[----:B------:R0:W2:Y:S01]  /*2940*/  @P0 LDG.E.EL.U16 R45, [R22.64] ;  /* 0x00000006162d0981 */ /* 0x0000a2000c2e1500 */
[----:B------:R-:W-:-:S03]  /*2950*/  PLOP3.LUT P6, PT, PT, PT, UP0, 0x40, 0x0 ;  /* 0x000000000000781c */ /* 0x000fc60003fce808 */
[----:B------:R1:W3:Y:S01]  /*2960*/  @P0 LDG.E.EL.U16 R59, [R20.64] ;  /* 0x00000006143b0981 */ /* 0x0002e2000c2e1500 */
[----:B------:R-:W-:Y:S01]  /*2970*/  PRMT R24, RZ, 0x7610, R24 ;  /* 0x00007610ff187816 */ /* 0x000fe20000000018 */
[-C--:B------:R-:W-:Y:S01]  /*2980*/  IMAD.WIDE R18, R30, R5.reuse, c[0x0][0x180] ;  /* 0x000060001e127625 */ /* 0x080fe200078e0205 */
[----:B------:R-:W-:Y:S01]  /*2990*/  ISETP.GT.AND P6, PT, R15, 0x2, P6 ;  /* 0x000000020f00780c */ /* 0x000fe200037c4270 */
[----:B------:R-:W4:Y:S02]  /*29a0*/  LDS R41, [R41.X8] ;  /* 0x0000000029297984 */ /* 0x000f240000008800 */
[-C--:B------:R-:W-:Y:S01]  /*29b0*/  IMAD.WIDE R16, R16, R5.reuse, c[0x0][0x180] ;  /* 0x0000600010107625 */ /* 0x080fe200078e0205 */
[----:B------:R-:W-:Y:S01]  /*29c0*/  IADD3 R60, R8, UR4, RZ ;  /* 0x00000004083c7c10 */ /* 0x000fe2000fffe0ff */
[----:B------:R5:W4:Y:S04]  /*29d0*/  @P1 LDG.E.EL.U16 R27, [R18.64] ;  /* 0x00000006121b1981 */ /* 0x000b28000c2e1500 */
[----:B------:R2:W4:Y:S01]  /*29e0*/  @P1 LDG.E.EL.U16 R24, [R16.64] ;  /* 0x0000000610181981 */ /* 0x000522000c2e1500 */
[----:B------:R-:W-:Y:S01]  /*29f0*/  PRMT R30, RZ, 0x7610, R30 ;  /* 0x00007610ff1e7816 */ /* 0x000fe2000000001e */
[-C--:B0-----:R-:W-:Y:S01]  /*2a00*/  IMAD.WIDE R22, R14, R5.reuse, c[0x0][0x180] ;  /* 0x000060000e167625 */ /* 0x081fe200078e0205 */
[----:B------:R-:W-:Y:S01]  /*2a10*/  PRMT R8, RZ, 0x7610, R8 ;  /* 0x00007610ff087816 */ /* 0x000fe20000000008 */
[----:B------:R-:W0:Y:S02]  /*2a20*/  LDS R46, [R46.X8] ;  /* 0x000000002e2e7984 */ /* 0x000e240000008800 */
[----:B-1----:R-:W-:-:S02]  /*2a30*/  IMAD.WIDE R20, R60, R5, c[0x0][0x180] ;  /* 0x000060003c147625 */ /* 0x002fc400078e0205 */
[----:B------:R-:W4:Y:S04]  /*2a40*/  @P6 LDG.E.EL.U16 R30, [R22.64] ;  /* 0x00000006161e6981 */ /* 0x000f28000c2e1500 */
[----:B------:R-:W4:Y:S04]  /*2a50*/  @P6 LDG.E.EL.U16 R8, [R20.64] ;  /* 0x0000000614086981 */ /* 0x000f28000c2e1500 */
[----:B------:R-:W1:Y:S01]  /*2a60*/  LDS R47, [R47.X8] ;  /* 0x000000002f2f7984 */ /* 0x000e620000008800 */
[----:B-----5:R-:W-:Y:S01]  /*2a70*/  IMAD.IADD R18, R40, 0x1, R39 ;  /* 0x0000000128127824 */ /* 0x020fe200078e0227 */
[----:B------:R-:W-:Y:S01]  /*2a80*/  FADD R55, RZ, R55 ;  /* 0x00000037ff377221 */ /* 0x000fe20000000000 */
[----:B------:R-:W-:Y:S01]  /*2a90*/  IMAD R29, R29, 0x100, R48 ;  /* 0x000001001d1d7824 */ /* 0x000fe200078e0230 */
[----:B------:R-:W5:Y:S01]  /*2aa0*/  LDS R13, [R13.X8] ;  /* 0x000000000d0d7984 */ /* 0x000f620000008800 */
[----:B------:R-:W-:Y:S01]  /*2ab0*/  IMAD.WIDE R18, R18, R5, c[0x0][0x180] ;  /* 0x0000600012127625 */ /* 0x000fe200078e0205 */
[----:B--2---:R-:W-:-:S02]  /*2ac0*/  SEL R45, R45, RZ, P0 ;  /* 0x000000ff2d2d7207 */ /* 0x004fc40000000000 */
[----:B---3--:R-:W-:Y:S02]  /*2ad0*/  SEL R14, R59, RZ, P0 ;  /* 0x000000ff3b0e7207 */ /* 0x008fe40000000000 */
[----:B------:R-:W-:Y:S01]  /*2ae0*/  ISETP.NE.AND P0, PT, R31, 0x2, PT ;  /* 0x000000021f00780c */ /* 0x000fe20003f05270 */
[----:B------:R-:W-:Y:S02]  /*2af0*/  IMAD.U32 R45, R45, 0x10000, RZ ;  /* 0x000100002d2d7824 */ /* 0x000fe400078e00ff */
[----:B------:R-:W-:Y:S01]  /*2b00*/  IMAD.U32 R14, R14, 0x10000, RZ ;  /* 0x000100000e0e7824 */ /* 0x000fe200078e00ff */
[----:B----4-:R-:W-:-:S03]  /*2b10*/  SEL R27, R27, RZ, P1 ;  /* 0x000000ff1b1b7207 */ /* 0x010fc60000800000 */
[----:B------:R-:W-:Y:S01]  /*2b20*/  FADD R16, R45, R14 ;  /* 0x0000000e2d107221 */ /* 0x000fe20000000000 */
[----:B------:R-:W-:Y:S02]  /*2b30*/  SEL R14, R24, RZ, P1 ;  /* 0x000000ff180e7207 */ /* 0x000fe40000800000 */
[----:B------:R-:W-:-:S04]  /*2b40*/  ISETP.GT.AND P1, PT, R31, 0x2, PT ;  /* 0x000000021f00780c */ /* 0x000fc80003f24270 */
[----:B------:R-:W-:Y:S02]  /*2b50*/  @P0 FSEL R41, R16, RZ, P1 ;  /* 0x000000ff10290208 */ /* 0x000fe40000800000 */
[----:B------:R-:W-:Y:S01]  /*2b60*/  ISETP.NE.AND P0, PT, R11, 0x2, PT ;  /* 0x000000020b00780c */ /* 0x000fe20003f05270 */
[----:B------:R-:W-:Y:S01]  /*2b70*/  IMAD.U32 R27, R27, 0x10000, RZ ;  /* 0x000100001b1b7824 */ /* 0x000fe200078e00ff */
[----:B------:R-:W-:Y:S01]  /*2b80*/  SEL R30, R30, RZ, P6 ;  /* 0x000000ff1e1e7207 */ /* 0x000fe20003000000 */
[----:B------:R-:W-:Y:S01]  /*2b90*/  IMAD.U32 R14, R14, 0x10000, RZ ;  /* 0x000100000e0e7824 */ /* 0x000fe200078e00ff */
[----:B------:R-:W-:Y:S02]  /*2ba0*/  SEL R8, R8, RZ, P6 ;  /* 0x000000ff08087207 */ /* 0x000fe40003000000 */
[----:B------:R-:W-:Y:S01]  /*2bb0*/  ISETP.NE.AND P1, PT, R15, 0x2, PT ;  /* 0x000000020f00780c */ /* 0x000fe20003f25270 */
[----:B------:R-:W-:Y:S01]  /*2bc0*/  FADD R14, R27, R14 ;  /* 0x0000000e1b0e7221 */ /* 0x000fe20000000000 */
[----:B------:R-:W-:Y:S01]  /*2bd0*/  ISETP.GT.AND P6, PT, R11, 0x2, PT ;  /* 0x000000020b00780c */ /* 0x000fe20003fc4270 */
[----:B------:R-:W-:-:S02]  /*2be0*/  IMAD.U32 R17, R30, 0x10000, RZ ;  /* 0x000100001e117824 */ /* 0x000fc400078e00ff */
[----:B------:R-:W-:Y:S02]  /*2bf0*/  IMAD.U32 R8, R8, 0x10000, RZ ;  /* 0x0001000008087824 */ /* 0x000fe400078e00ff */
[----:B0-----:R-:W-:Y:S01]  /*2c00*/  @P0 FSEL R46, R14, RZ, P6 ;  /* 0x000000ff0e2e0208 */ /* 0x001fe20003000000 */
[----:B------:R-:W-:Y:S01]  /*2c10*/  IMAD.U32 R14, RZ, RZ, UR5 ;  /* 0x00000005ff0e7e24 */ /* 0x000fe2000f8e00ff */
[----:B------:R-:W-:Y:S01]  /*2c20*/  FADD R8, R17, R8 ;  /* 0x0000000811087221 */ /* 0x000fe20000000000 */
[----:B------:R-:W-:Y:S02]  /*2c30*/  ISETP.GT.AND P6, PT, R15, 0x2, PT ;  /* 0x000000020f00780c */ /* 0x000fe40003fc4270 */
[----:B------:R-:W-:Y:S02]  /*2c40*/  ISETP.GT.AND P0, PT, R38, 0x2, PT ;  /* 0x000000022600780c */ /* 0x000fe40003f04270 */
[----:B-1----:R-:W-:Y:S02]  /*2c50*/  @P1 FSEL R47, R8, RZ, P6 ;  /* 0x000000ff082f1208 */ /* 0x002fe40003000000 */
[----:B------:R-:W-:-:S02]  /*2c60*/  ISETP.LT.AND P1, PT, R14, 0x100, P0 ;  /* 0x000001000e00780c */ /* 0x000fc40000721270 */
[----:B------:R-:W-:Y:S02]  /*2c70*/  IADD3 R16, R40, 0x80000, R39 ;  /* 0x0008000028107810 */ /* 0x000fe40007ffe027 */
[----:B------:R-:W-:Y:S02]  /*2c80*/  PRMT R8, RZ, 0x7610, R8 ;  /* 0x00007610ff087816 */ /* 0x000fe40000000008 */
[----:B------:R-:W-:Y:S01]  /*2c90*/  PRMT R14, RZ, 0x7610, R14 ;  /* 0x00007610ff0e7816 */ /* 0x000fe2000000000e */
[----:B------:R-:W-:-:S06]  /*2ca0*/  IMAD.WIDE R16, R16, R5, c[0x0][0x180] ;  /* 0x0000600010107625 */ /* 0x000fcc00078e0205 */
[----:B------:R0:W2:Y:S04]  /*2cb0*/  @P1 LDG.E.EL.U16 R8, [R18.64] ;  /* 0x0000000612081981 */ /* 0x0000a8000c2e1500 */
[----:B------:R1:W3:Y:S01]  /*2cc0*/  @P1 LDG.E.EL.U16 R14, [R16.64] ;  /* 0x00000006100e1981 */ /* 0x0002e2000c2e1500 */
[----:B------:R-:W-:Y:S01]  /*2cd0*/  ISETP.NE.AND P6, PT, R38, 0x2, PT ;  /* 0x000000022600780c */ /* 0x000fe20003fc5270 */
[C-C-:B0-----:R-:W-:Y:S01]  /*2ce0*/  IMAD.IADD R18, R37.reuse, 0x1, R36.reuse ;  /* 0x0000000125127824 */ /* 0x141fe200078e0224 */
[----:B-1----:R-:W-:-:S03]  /*2cf0*/  IADD3 R16, R37, 0x80000, R36 ;  /* 0x0008000025107810 */ /* 0x002fc60007ffe024 */
[----:B------:R-:W-:-:S04]  /*2d00*/  IMAD.WIDE R18, R18, R5, c[0x0][0x180] ;  /* 0x0000600012127625 */ /* 0x000fc800078e0205 */
[----:B------:R-:W-:Y:S01]  /*2d10*/  IMAD.WIDE R16, R16, R5, c[0x0][0x180] ;  /* 0x0000600010107625 */ /* 0x000fe200078e0205 */
[----:B--2---:R-:W-:Y:S02]  /*2d20*/  SEL R8, R8, RZ, P1 ;  /* 0x000000ff08087207 */ /* 0x004fe40000800000 */
[----:B---3--:R-:W-:-:S03]  /*2d30*/  SEL R14, R14, RZ, P1 ;  /* 0x000000ff0e0e7207 */ /* 0x008fc60000800000 */
[----:B------:R-:W-:Y:S02]  /*2d40*/  IMAD.U32 R21, R8, 0x10000, RZ ;  /* 0x0001000008157824 */ /* 0x000fe400078e00ff */
[----:B------:R-:W-:Y:S01]  /*2d50*/  IMAD.U32 R8, R14, 0x10000, RZ ;  /* 0x000100000e087824 */ /* 0x000fe200078e00ff */
[----:B------:R-:W-:Y:S01]  /*2d60*/  ISETP.GT.AND P1, PT, R35, 0x2, PT ;  /* 0x000000022300780c */ /* 0x000fe20003f24270 */
[----:B------:R-:W-:Y:S02]  /*2d70*/  IMAD.U32 R14, RZ, RZ, UR5 ;  /* 0x00000005ff0e7e24 */ /* 0x000fe4000f8e00ff */
[----:B------:R-:W-:-:S05]  /*2d80*/  FADD R8, R21, R8 ;  /* 0x0000000815087221 */ /* 0x000fca0000000000 */
[----:B------:R-:W-:Y:S02]  /*2d90*/  @P6 FSEL R58, R8, RZ, P0 ;  /* 0x000000ff083a6208 */ /* 0x000fe40000000000 */
[----:B------:R-:W-:Y:S02]  /*2da0*/  ISETP.LT.AND P0, PT, R14, 0x100, P1 ;  /* 0x000001000e00780c */ /* 0x000fe40000f01270 */
[----:B------:R-:W-:Y:S02]  /*2db0*/  PRMT R8, RZ, 0x7610, R8 ;  /* 0x00007610ff087816 */ /* 0x000fe40000000008 */
[----:B------:R-:W-:-:S09]  /*2dc0*/  PRMT R14, RZ, 0x7610, R14 ;  /* 0x00007610ff0e7816 */ /* 0x000fd2000000000e */
        /* <DEDUP_REMOVED lines=20> */
[----:B------:R-:W-:Y:S02]  /*2f10*/  ISETP.GT.AND P6, PT, R28, 0x2, PT ;  /* 0x000000021c00780c */ /* 0x000fe40003fc4270 */
[C-C-:B0-----:R-:W-:Y:S01]  /*2f20*/  IADD3 R18, R43.reuse, 0x80000, R12.reuse ;  /* 0x000800002b127810 */ /* 0x141fe20007ffe00c */
[----:B-1----:R-:W-:-:S04]  /*2f30*/  IMAD.IADD R16, R43, 0x1, R12 ;  /* 0x000000012b107824 */ /* 0x002fc800078e020c */
[----:B------:R-:W-:-:S04]  /*2f40*/  IMAD.WIDE R18, R18, R5, c[0x0][0x180] ;  /* 0x0000600012127625 */ /* 0x000fc800078e0205 */
[----:B------:R-:W-:Y:S01]  /*2f50*/  IMAD.WIDE R16, R16, R5, c[0x0][0x180] ;  /* 0x0000600010107625 */ /* 0x000fe200078e0205 */
[----:B------:R-:W-:-:S03]  /*2f60*/  IADD3 R12, R29, UR4, RZ ;  /* 0x000000041d0c7c10 */ /* 0x000fc6000fffe0ff */
[----:B------:R-:W-:Y:S01]  /*2f70*/  IMAD.IADD R20, R48, 0x1, R26 ;  /* 0x0000000130147824 */ /* 0x000fe200078e021a */
[----:B------:R-:W-:Y:S02]  /*2f80*/  PRMT R22, RZ, 0x7610, R22 ;  /* 0x00007610ff167816 */ /* 0x000fe40000000016 */
[----:B--2---:R-:W-:Y:S02]  /*2f90*/  SEL R8, R8, RZ, P1 ;  /* 0x000000ff08087207 */ /* 0x004fe40000800000 */
[----:B---3--:R-:W-:Y:S02]  /*2fa0*/  SEL R14, R14, RZ, P1 ;  /* 0x000000ff0e0e7207 */ /* 0x008fe40000800000 */
[----:B------:R-:W-:Y:S01]  /*2fb0*/  ISETP.NE.AND P1, PT, R32, 0x2, PT ;  /* 0x000000022000780c */ /* 0x000fe20003f25270 */
[----:B------:R-:W-:Y:S02]  /*2fc0*/  IMAD.U32 R21, R8, 0x10000, RZ ;  /* 0x0001000008157824 */ /* 0x000fe400078e00ff */
[----:B------:R-:W-:-:S02]  /*2fd0*/  IMAD.U32 R8, R14, 0x10000, RZ ;  /* 0x000100000e087824 */ /* 0x000fc400078e00ff */
[----:B------:R-:W-:Y:S02]  /*2fe0*/  IMAD.U32 R14, RZ, RZ, UR5 ;  /* 0x00000005ff0e7e24 */ /* 0x000fe4000f8e00ff */
[----:B------:R-:W-:-:S06]  /*2ff0*/  FADD R8, R21, R8 ;  /* 0x0000000815087221 */ /* 0x000fcc0000000000 */
[----:B------:R-:W-:Y:S01]  /*3000*/  @P1 FSEL R56, R8, RZ, P0 ;  /* 0x000000ff08381208 */ /* 0x000fe20000000000 */
[----:B------:R-:W-:Y:S01]  /*3010*/  FADD R8, RZ, R57 ;  /* 0x00000039ff087221 */ /* 0x000fe20000000000 */
[----:B------:R-:W-:Y:S02]  /*3020*/  ISETP.LT.AND P1, PT, R14, 0x100, P6 ;  /* 0x000001000e00780c */ /* 0x000fe40003721270 */
[----:B------:R-:W-:-:S04]  /*3030*/  ISETP.GE.AND P0, PT, R31, 0x2, PT ;  /* 0x000000021f00780c */ /* 0x000fc80003f06270 */
[----:B------:R-:W-:Y:S02]  /*3040*/  FSEL R41, R8, R41, !P0 ;  /* 0x0000002908297208 */ /* 0x000fe40004000000 */
[----:B------:R-:W-:Y:S02]  /*3050*/  ISETP.GE.AND P0, PT, R11, 0x2, PT ;  /* 0x000000020b00780c */ /* 0x000fe40003f06270 */
[----:B------:R-:W-:Y:S02]  /*3060*/  PRMT R8, RZ, 0x7610, R8 ;  /* 0x00007610ff087816 */ /* 0x000fe40000000008 */
[----:B------:R-:W-:Y:S02]  /*3070*/  PRMT R14, RZ, 0x7610, R14 ;  /* 0x00007610ff0e7816 */ /* 0x000fe4000000000e */
[----:B------:R-:W-:Y:S02]  /*3080*/  FSEL R46, R55, R46, !P0 ;  /* 0x0000002e372e7208 */ /* 0x000fe40004000000 */
[----:B------:R-:W-:Y:S01]  /*3090*/  PLOP3.LUT P0, PT, PT, PT, UP0, 0x40, 0x0 ;  /* 0x000000000000781c */ /* 0x000fe20003f0e808 */
[----:B------:R0:W2:Y:S03]  /*30a0*/  @P1 LDG.E.EL.U16 R8, [R16.64] ;  /* 0x0000000610081981 */ /* 0x0000a6000c2e1500 */
[----:B------:R-:W-:Y:S01]  /*30b0*/  ISETP.GT.AND P0, PT, R25, 0x2, P0 ;  /* 0x000000021900780c */ /* 0x000fe20000704270 */
[----:B------:R-:W3:Y:S01]  /*30c0*/  @P1 LDG.E.EL.U16 R14, [R18.64] ;  /* 0x00000006120e1981 */ /* 0x000ee2000c2e1500 */
[----:B------:R-:W-:Y:S01]  /*30d0*/  PRMT R11, RZ, 0x7610, R11 ;  /* 0x00007610ff0b7816 */ /* 0x000fe2000000000b */
[----:B------:R-:W-:-:S04]  /*30e0*/  IMAD.WIDE R20, R20, R5, c[0x0][0x180] ;  /* 0x0000600014147625 */ /* 0x000fc800078e0205 */
[----:B0-----:R-:W-:-:S06]  /*30f0*/  IMAD.WIDE R16, R12, R5, c[0x0][0x180] ;  /* 0x000060000c107625 */ /* 0x001fcc00078e0205 */
[----:B------:R-:W4:Y:S04]  /*3100*/  @P0 LDG.E.EL.U16 R11, [R20.64] ;  /* 0x00000006140b0981 */ /* 0x000f28000c2e1500 */
[----:B------:R0:W5:Y:S01]  /*3110*/  @P0 LDG.E.EL.U16 R22, [R16.64] ;  /* 0x0000000610160981 */ /* 0x000162000c2e1500 */
[----:B------:R-:W-:-:S05]  /*3120*/  FADD R49, RZ, R49 ;  /* 0x00000031ff317221 */ /* 0x000fca0000000000 */
[----:B------:R-:W-:Y:S02]  /*3130*/  FSEL R58, R49, R58, !P5 ;  /* 0x0000003a313a7208 */ /* 0x000fe40006800000 */
[----:B------:R-:W-:Y:S01]  /*3140*/  ISETP.GE.AND P5, PT, R15, 0x2, PT ;  /* 0x000000020f00780c */ /* 0x000fe20003fa6270 */
[----:B------:R-:W-:Y:S01]  /*3150*/  FADD R50, RZ, R50 ;  /* 0x00000032ff327221 */ /* 0x000fe20000000000 */
[----:B------:R-:W-:Y:S01]  /*3160*/  FADD R51, RZ, R51 ;  /* 0x00000033ff337221 */ /* 0x000fe20000000000 */
[----:B------:R-:W-:-:S03]  /*3170*/  LEA R12, R0, UR5, 0x8 ;  /* 0x00000005000c7c11 */ /* 0x000fc6000f8e40ff */
[----:B------:R-:W-:Y:S02]  /*3180*/  FSEL R53, R50, R53, !P3 ;  /* 0x0000003532357208 */ /* 0x000fe40005800000 */
[----:B------:R-:W-:Y:S01]  /*3190*/  PLOP3.LUT P3, PT, PT, PT, UP0, 0x80, 0x0 ;  /* 0x000000000000781c */ /* 0x000fe20003f6f008 */
[----:B------:R-:W-:Y:S01]  /*31a0*/  FADD R0, RZ, R44 ;  /* 0x0000002cff007221 */ /* 0x000fe20000000000 */
[----:B0-----:R-:W-:Y:S02]  /*31b0*/  LEA R16, R7, UR5, 0x8 ;  /* 0x0000000507107c11 */ /* 0x001fe4000f8e40ff */
[----:B------:R-:W-:Y:S02]  /*31c0*/  F2FP.BF16.F32.PACK_AB R53, R53, R58 ;  /* 0x0000003a3535723e */ /* 0x000fe400000010ff */
[----:B------:R-:W-:Y:S01]  /*31d0*/  FSEL R56, R51, R56, !P4 ;  /* 0x0000003833387208 */ /* 0x000fe20006000000 */
[----:B------:R-:W-:Y:S01]  /*31e0*/  IMAD.WIDE R16, R16, R5, c[0x0][0x188] ;  /* 0x0000620010107625 */ /* 0x000fe200078e0205 */
[----:B------:R-:W-:Y:S01]  /*31f0*/  FADD R42, RZ, R42 ;  /* 0x0000002aff2a7221 */ /* 0x000fe20000000000 */
[----:B------:R-:W-:-:S02]  /*3200*/  PLOP3.LUT P4, PT, PT, PT, UP0, 0x40, 0x0 ;  /* 0x000000000000781c */ /* 0x000fc40003f8e808 */
[----:B------:R-:W-:Y:S02]  /*3210*/  LEA R4, R4, UR5, 0x8 ;  /* 0x0000000504047c11 */ /* 0x000fe4000f8e40ff */
[----:B------:R-:W-:Y:S02]  /*3220*/  FSEL R47, R42, R47, !P5 ;  /* 0x0000002f2a2f7208 */ /* 0x000fe40006800000 */
[----:B------:R-:W-:Y:S02]  /*3230*/  F2FP.BF16.F32.PACK_AB R41, R46, R41 ;  /* 0x000000292e29723e */ /* 0x000fe400000010ff */
[----:B--2---:R-:W-:Y:S02]  /*3240*/  SEL R8, R8, RZ, P1 ;  /* 0x000000ff08087207 */ /* 0x004fe40000800000 */
[----:B---3--:R-:W-:Y:S02]  /*3250*/  SEL R14, R14, RZ, P1 ;  /* 0x000000ff0e0e7207 */ /* 0x008fe40000800000 */
[----:B------:R-:W-:Y:S01]  /*3260*/  ISETP.NE.AND P1, PT, R28, 0x2, PT ;  /* 0x000000021c00780c */ /* 0x000fe20003f25270 */
[----:B------:R-:W-:-:S02]  /*3270*/  IMAD.U32 R19, R8, 0x10000, RZ ;  /* 0x0001000008137824 */ /* 0x000fc400078e00ff */
[----:B------:R-:W-:-:S04]  /*3280*/  IMAD.U32 R8, R14, 0x10000, RZ ;  /* 0x000100000e087824 */ /* 0x000fc800078e00ff */
[----:B------:R-:W-:Y:S01]  /*3290*/  FADD R8, R19, R8 ;  /* 0x0000000813087221 */ /* 0x000fe20000000000 */
[----:B----4-:R-:W-:-:S05]  /*32a0*/  SEL R11, R11, RZ, P0 ;  /* 0x000000ff0b0b7207 */ /* 0x010fca0000000000 */
[----:B------:R-:W-:Y:S02]  /*32b0*/  @P1 FSEL R54, R8, RZ, P6 ;  /* 0x000000ff08361208 */ /* 0x000fe40003000000 */
[----:B-----5:R-:W-:Y:S02]  /*32c0*/  SEL R22, R22, RZ, P0 ;  /* 0x000000ff16167207 */ /* 0x020fe40000000000 */
[----:B------:R-:W-:Y:S01]  /*32d0*/  ISETP.NE.AND P6, PT, R25, 0x2, PT ;  /* 0x000000021900780c */ /* 0x000fe20003fc5270 */
[----:B------:R-:W-:Y:S02]  /*32e0*/  IMAD.U32 R15, R11, 0x10000, RZ ;  /* 0x000100000b0f7824 */ /* 0x000fe400078e00ff */
[----:B------:R-:W-:Y:S01]  /*32f0*/  IMAD.U32 R22, R22, 0x10000, RZ ;  /* 0x0001000016167824 */ /* 0x000fe200078e00ff */
[----:B------:R-:W-:Y:S01]  /*3300*/  ISETP.GT.AND P0, PT, R25, 0x2, PT ;  /* 0x000000021900780c */ /* 0x000fe20003f04270 */
[----:B------:R-:W-:Y:S02]  /*3310*/  FADD R11, RZ, R52 ;  /* 0x00000034ff0b7221 */ /* 0x000fe40000000000 */
[----:B------:R-:W-:Y:S01]  /*3320*/  FADD R22, R15, R22 ;  /* 0x000000160f167221 */ /* 0x000fe20000000000 */
[----:B------:R-:W-:-:S02]  /*3330*/  LEA R14, R2, UR5, 0x8 ;  /* 0x00000005020e7c11 */ /* 0x000fc4000f8e40ff */
[----:B------:R-:W-:-:S03]  /*3340*/  FSEL R11, R11, R54, !P2 ;  /* 0x000000360b0b7208 */ /* 0x000fc60005000000 */
[----:B------:R-:W-:Y:S02]  /*3350*/  @P6 FSEL R13, R22, RZ, P0 ;  /* 0x000000ff160d6208 */ /* 0x000fe40000000000 */
[----:B------:R-:W-:Y:S02]  /*3360*/  PLOP3.LUT P0, PT, PT, PT, UP0, 0x80, 0x0 ;  /* 0x000000000000781c */ /* 0x000fe40003f0f008 */
[----:B------:R-:W-:Y:S02]  /*3370*/  PLOP3.LUT P2, PT, PT, PT, UP0, 0x80, 0x0 ;  /* 0x000000000000781c */ /* 0x000fe40003f4f008 */
[----:B------:R-:W-:Y:S01]  /*3380*/  ISETP.GE.AND P1, PT, R25, 0x2, PT ;  /* 0x000000021900780c */ /* 0x000fe20003f26270 */
[----:B------:R-:W-:Y:S01]  /*3390*/  IMAD.WIDE R14, R14, R5, c[0x0][0x188] ;  /* 0x000062000e0e7625 */ /* 0x000fe200078e0205 */
[----:B------:R-:W-:Y:S02]  /*33a0*/  PRMT R8, R53, 0x7632, R8 ;  /* 0x0000763235087816 */ /* 0x000fe40000000008 */
[----:B------:R-:W-:Y:S01]  /*33b0*/  FSEL R0, R0, R13, !P1 ;  /* 0x0000000d00007208 */ /* 0x000fe20004800000 */
[----:B------:R-:W-:Y:S01]  /*33c0*/  IMAD.WIDE R12, R12, R5, c[0x0][0x188] ;  /* 0x000062000c0c7625 */ /* 0x000fe200078e0205 */
[----:B------:R-:W-:-:S03]  /*33d0*/  F2FP.BF16.F32.PACK_AB R11, R11, R56 ;  /* 0x000000380b0b723e */ /* 0x000fc600000010ff */
[----:B------:R-:W-:Y:S01]  /*33e0*/  @!P0 STG.E.U16 [R14.64], R53 ;  /* 0x000000350e008986 */ /* 0x000fe2000c101506 */
[----:B------:R-:W-:Y:S02]  /*33f0*/  PLOP3.LUT P0, PT, PT, PT, UP0, 0x80, 0x0 ;  /* 0x000000000000781c */ /* 0x000fe40003f0f008 */
[----:B------:R-:W-:Y:S01]  /*3400*/  PLOP3.LUT P1, PT, PT, PT, UP0, 0x80, 0x0 ;  /* 0x000000000000781c */ /* 0x000fe20003f2f008 */
[----:B------:R0:W-:Y:S01]  /*3410*/  @!P2 STG.E.U16 [R16.64], R8 ;  /* 0x000000081000a986 */ /* 0x0001e2000c101506 */
[----:B------:R-:W-:Y:S02]  /*3420*/  PLOP3.LUT P2, PT, PT, PT, UP0, 0x80, 0x0 ;  /* 0x000000000000781c */ /* 0x000fe40003f4f008 */
[----:B------:R-:W-:Y:S01]  /*3430*/  LEA R2, R10, UR5, 0x8 ;  /* 0x000000050a027c11 */ /* 0x000fe2000f8e40ff */
[----:B------:R1:W-:Y:S01]  /*3440*/  @!P3 STG.E.U16 [R12.64], R11 ;  /* 0x0000000b0c00b986 */ /* 0x0003e2000c101506 */
[----:B------:R-:W-:Y:S02]  /*3450*/  PLOP3.LUT P3, PT, PT, PT, UP0, 0x80, 0x0 ;  /* 0x000000000000781c */ /* 0x000fe40003f6f008 */
[----:B------:R-:W-:-:S02]  /*3460*/  LEA R10, R9, UR5, 0x8 ;  /* 0x00000005090a7c11 */ /* 0x000fc4000f8e40ff */
[----:B------:R-:W-:Y:S02]  /*3470*/  F2FP.BF16.F32.PACK_AB R47, R0, R47 ;  /* 0x0000002f002f723e */ /* 0x000fe400000010ff */
[----:B0-----:R-:W-:Y:S01]  /*3480*/  LEA R8, R3, UR5, 0x8 ;  /* 0x0000000503087c11 */ /* 0x001fe2000f8e40ff */
[-C--:B------:R-:W-:Y:S01]  /*3490*/  IMAD.WIDE R2, R2, R5.reuse, c[0x0][0x188] ;  /* 0x0000620002027625 */ /* 0x080fe200078e0205 */
[----:B------:R-:W-:Y:S02]  /*34a0*/  LEA R0, R6, UR5, 0x8 ;  /* 0x0000000506007c11 */ /* 0x000fe4000f8e40ff */
[----:B-1----:R-:W-:Y:S01]  /*34b0*/  PRMT R12, R11, 0x7632, R12 ;  /* 0x000076320b0c7816 */ /* 0x002fe2000000000c */
[----:B------:R-:W-:Y:S01]  /*34c0*/  IMAD.WIDE R6, R4, R5, c[0x0][0x188] ;  /* 0x0000620004067625 */ /* 0x000fe200078e0205 */
[----:B------:R-:W-:-:S03]  /*34d0*/  PRMT R13, R41, 0x7632, R13 ;  /* 0x00007632290d7816 */ /* 0x000fc6000000000d */
[-C--:B------:R-:W-:Y:S01]  /*34e0*/  IMAD.WIDE R8, R8, R5.reuse, c[0x0][0x188] ;  /* 0x0000620008087625 */ /* 0x080fe200078e0205 */
[----:B------:R0:W-:Y:S03]  /*34f0*/  @!P0 STG.E.U16 [R2.64], R12 ;  /* 0x0000000c02008986 */ /* 0x0001e6000c101506 */
[-C--:B------:R-:W-:Y:S01]  /*3500*/  IMAD.WIDE R10, R10, R5.reuse, c[0x0][0x188] ;  /* 0x000062000a0a7625 */ /* 0x080fe200078e0205 */
[----:B------:R0:W-:Y:S04]  /*3510*/  @!P1 STG.E.U16 [R6.64], R41 ;  /* 0x0000002906009986 */ /* 0x0001e8000c101506 */
[----:B------:R0:W-:Y:S01]  /*3520*/  @!P2 STG.E.U16 [R8.64], R13 ;  /* 0x0000000d0800a986 */ /* 0x0001e2000c101506 */
[----:B------:R-:W-:-:S03]  /*3530*/  IMAD.WIDE R4, R0, R5, c[0x0][0x188] ;  /* 0x0000620000047625 */ /* 0x000fc600078e0205 */
[----:B------:R0:W-:Y:S01]  /*3540*/  @!P3 STG.E.U16 [R10.64], R47 ;  /* 0x0000002f0a00b986 */ /* 0x0001e2000c101506 */
[----:B------:R-:W-:Y:S05]  /*3550*/  @!P4 EXIT ;  /* 0x000000000000c94d */ /* 0x000fea0003800000 */
[----:B0-----:R-:W-:-:S05]  /*3560*/  PRMT R2, R47, 0x7632, R2 ;  /* 0x000076322f027816 */ /* 0x001fca0000000002 */
[----:B------:R-:W-:Y:S01]  /*3570*/  STG.E.U16 [R4.64], R2 ;  /* 0x0000000204007986 */ /* 0x000fe2000c101506 */
[----:B------:R-:W-:Y:S05]  /*3580*/  EXIT ;  /* 0x000000000000794d */ /* 0x000fea0003800000 */
.L_x_0:
[----:B------:R-:W-:-:S00]  /*3590*/  BRA `(.L_x_0) ;  /* 0xfffffff000007947 */ /* 0x000fc0000383ffff */
[----:B------:R-:W-:-:S00]  /*35a0*/  NOP ;  /* 0x0000000000007918 */ /* 0x000fc00000000000 */
        /* <DEDUP_REMOVED lines=13> */
.L_x_1:


//--------------------- .nv.shared.triton__0d1d2d3d4d5d6de7de --------------------------
	.section	.nv.shared.triton__0d1d2d3d4d5d6de7de,"aw",@nobits
	.align	16
